	.target	sm_100a

	.elftype	@"ET_EXEC"


//--------------------- .note.nv.tkinfo           --------------------------
	.section	.note.nv.tkinfo,"",@"SHT_NOTE"
	.sectionflags	@"SHF_NOTE_NV_TKINFO"
	.tkinfo
        /*0018*/ 	.word	0x00000002
        /*0030*/ 	.string	""
        /*0030*/ 	.string	"ptxas"
        /*0030*/ 	.string	"Cuda compilation tools, release 13.0, V13.0.88"
        /*0030*/ 	.string	"Build cuda_13.0.r13.0/compiler.36424714_0"
        /*0030*/ 	.string	"-arch sm_100a -m 64 "



//--------------------- .note.nv.cuinfo           --------------------------
	.section	.note.nv.cuinfo,"",@"SHT_NOTE"
	.sectionflags	@"SHF_NOTE_NV_CUINFO"
        /*0018*/ 	.short	0x0002
        /*001a*/ 	.short	0x0064
        /*001c*/ 	.short	0x0082
	.zero		2


//--------------------- .nv.info                  --------------------------
	.section	.nv.info,"",@"SHT_CUDA_INFO"
	.align	4


	//----- nvinfo : EIATTR_REGCOUNT
	.align		4
        /*0000*/ 	.byte	0x04, 0x2f
        /*0002*/ 	.short	(.L_19 - .L_18)
	.align		4
.L_18:
        /*0004*/ 	.word	index@(_ZN7cutlass13device_kernelINS_4gemm6kernel13GemmUniversalIN4cute5tupleIJiiiiEEENS1_10collective13CollectiveMmaINS1_35MainloopSm100TmaUmmaWarpSpecializedILi8ELi2ELi4ENS5_IJNS4_1CILi2EEENSA_ILi1EEESC_EEEEENS5_IJNSA_ILi128EEENSA_ILi256EEENSA_ILi64EEEEEENS_6half_tENS5_IJlSC_lEEESJ_SK_NS4_8TiledMMAINS4_8MMA_AtomIJNS4_26SM100_MMA_F16BF16_2x1SM_SSISJ_SJ_fLi128ELi256ELNS4_4UMMA5MajorE0ELSP_0ELNSO_7ScaleInE0ELSQ_0EEEEEENS4_6LayoutINS5_IJSC_SC_SC_EEENS5_IJNSA_ILi0EEESV_SV_EEEEENS5_IJNS4_10UnderscoreESY_SY_EEEEENS4_18SM100_TMA_2SM_LOADENS4_14ComposedLayoutINS4_7SwizzleILi3ELi4ELi3EEENS4_18smem_ptr_flag_bitsILi16EEENST_INS5_IJNSA_ILi8EEESH_EEENS5_IJSH_SC_EEEEEEEvNS4_8identityES11_S1B_vS1C_EENS_8epilogue10collective18CollectiveEpilogueINS1E_23Sm100TmaWarpSpecializedILi4ELi2ELi32ELb1ELb0EEEJNS5_IJSH_SG_SH_EEENS5_IJNST_ISH_SC_EENST_INS5_IJNSA_ILi32EEESB_EEENS5_IJSC_SF_EEEEEEEESJ_SK_SJ_SK_NS1E_6fusion15FusionCallbacksIS1I_NS1Q_17LinearCombinationISJ_fSJ_fLNS_15FloatRoundStyleE2EEES1J_S1P_JEEENS4_5SM1004TMEM4LOAD26SM100_TMEM_LOAD_32dp32b32xENS4_13SM90_TMA_LOADENS12_INS13_ILi2ELi4ELi3EEES16_NST_INS5_IJS17_S1L_EEENS5_IJS1L_SC_EEEEEEENS4_39AutoVectorizingCopyWithAssumedAlignmentILi128EEENS4_14SM90_TMA_STOREES25_S27_S27_EEEvvEEEEvNT_6ParamsE)
        /*0008*/ 	.word	0x00000073


	//----- nvinfo : EIATTR_FRAME_SIZE
	.align		4
.L_19:
        /*000c*/ 	.byte	0x04, 0x11
        /*000e*/ 	.short	(.L_21 - .L_20)
	.align		4
.L_20:
        /*0010*/ 	.word	index@($__internal_2_$__cuda_sm10x_tcgen05_guardrail_trap_unallocated_columns_being_dealloced)
        /*0014*/ 	.word	0x00000000


	//----- nvinfo : EIATTR_FRAME_SIZE
	.align		4
.L_21:
        /*0018*/ 	.byte	0x04, 0x11
        /*001a*/ 	.short	(.L_23 - .L_22)
	.align		4
.L_22:
        /*001c*/ 	.word	index@($__internal_1_$__cuda_sm10x_tcgen05_guardrail_trap_phase_invalid_during_alloc)
        /*0020*/ 	.word	0x00000000


	//----- nvinfo : EIATTR_FRAME_SIZE
	.align		4
.L_23:
        /*0024*/ 	.byte	0x04, 0x11
        /*0026*/ 	.short	(.L_25 - .L_24)
	.align		4
.L_24:
        /*0028*/ 	.word	index@($__internal_0_$__cuda_sm10x_tcgen05_guardrail_trap_col_being_dealloced_not_returned_by_alloc)
        /*002c*/ 	.word	0x00000000


	//----- nvinfo : EIATTR_FRAME_SIZE
	.align		4
.L_25:
        /*0030*/ 	.byte	0x04, 0x11
        /*0032*/ 	.short	(.L_27 - .L_26)
	.align		4
.L_26:
        /*0034*/ 	.word	index@(_ZN7cutlass13device_kernelINS_4gemm6kernel13GemmUniversalIN4cute5tupleIJiiiiEEENS1_10collective13CollectiveMmaINS1_35MainloopSm100TmaUmmaWarpSpecializedILi8ELi2ELi4ENS5_IJNS4_1CILi2EEENSA_ILi1EEESC_EEEEENS5_IJNSA_ILi128EEENSA_ILi256EEENSA_ILi64EEEEEENS_6half_tENS5_IJlSC_lEEESJ_SK_NS4_8TiledMMAINS4_8MMA_AtomIJNS4_26SM100_MMA_F16BF16_2x1SM_SSISJ_SJ_fLi128ELi256ELNS4_4UMMA5MajorE0ELSP_0ELNSO_7ScaleInE0ELSQ_0EEEEEENS4_6LayoutINS5_IJSC_SC_SC_EEENS5_IJNSA_ILi0EEESV_SV_EEEEENS5_IJNS4_10UnderscoreESY_SY_EEEEENS4_18SM100_TMA_2SM_LOADENS4_14ComposedLayoutINS4_7SwizzleILi3ELi4ELi3EEENS4_18smem_ptr_flag_bitsILi16EEENST_INS5_IJNSA_ILi8EEESH_EEENS5_IJSH_SC_EEEEEEEvNS4_8identityES11_S1B_vS1C_EENS_8epilogue10collective18CollectiveEpilogueINS1E_23Sm100TmaWarpSpecializedILi4ELi2ELi32ELb1ELb0EEEJNS5_IJSH_SG_SH_EEENS5_IJNST_ISH_SC_EENST_INS5_IJNSA_ILi32EEESB_EEENS5_IJSC_SF_EEEEEEEESJ_SK_SJ_SK_NS1E_6fusion15FusionCallbacksIS1I_NS1Q_17LinearCombinationISJ_fSJ_fLNS_15FloatRoundStyleE2EEES1J_S1P_JEEENS4_5SM1004TMEM4LOAD26SM100_TMEM_LOAD_32dp32b32xENS4_13SM90_TMA_LOADENS12_INS13_ILi2ELi4ELi3EEES16_NST_INS5_IJS17_S1L_EEENS5_IJS1L_SC_EEEEEEENS4_39AutoVectorizingCopyWithAssumedAlignmentILi128EEENS4_14SM90_TMA_STOREES25_S27_S27_EEEvvEEEEvNT_6ParamsE)
        /*0038*/ 	.word	0x00000000


	//----- nvinfo : EIATTR_MIN_STACK_SIZE
	.align		4
.L_27:
        /*003c*/ 	.byte	0x04, 0x12
        /*003e*/ 	.short	(.L_29 - .L_28)
	.align		4
.L_28:
        /*0040*/ 	.word	index@(_ZN7cutlass13device_kernelINS_4gemm6kernel13GemmUniversalIN4cute5tupleIJiiiiEEENS1_10collective13CollectiveMmaINS1_35MainloopSm100TmaUmmaWarpSpecializedILi8ELi2ELi4ENS5_IJNS4_1CILi2EEENSA_ILi1EEESC_EEEEENS5_IJNSA_ILi128EEENSA_ILi256EEENSA_ILi64EEEEEENS_6half_tENS5_IJlSC_lEEESJ_SK_NS4_8TiledMMAINS4_8MMA_AtomIJNS4_26SM100_MMA_F16BF16_2x1SM_SSISJ_SJ_fLi128ELi256ELNS4_4UMMA5MajorE0ELSP_0ELNSO_7ScaleInE0ELSQ_0EEEEEENS4_6LayoutINS5_IJSC_SC_SC_EEENS5_IJNSA_ILi0EEESV_SV_EEEEENS5_IJNS4_10UnderscoreESY_SY_EEEEENS4_18SM100_TMA_2SM_LOADENS4_14ComposedLayoutINS4_7SwizzleILi3ELi4ELi3EEENS4_18smem_ptr_flag_bitsILi16EEENST_INS5_IJNSA_ILi8EEESH_EEENS5_IJSH_SC_EEEEEEEvNS4_8identityES11_S1B_vS1C_EENS_8epilogue10collective18CollectiveEpilogueINS1E_23Sm100TmaWarpSpecializedILi4ELi2ELi32ELb1ELb0EEEJNS5_IJSH_SG_SH_EEENS5_IJNST_ISH_SC_EENST_INS5_IJNSA_ILi32EEESB_EEENS5_IJSC_SF_EEEEEEEESJ_SK_SJ_SK_NS1E_6fusion15FusionCallbacksIS1I_NS1Q_17LinearCombinationISJ_fSJ_fLNS_15FloatRoundStyleE2EEES1J_S1P_JEEENS4_5SM1004TMEM4LOAD26SM100_TMEM_LOAD_32dp32b32xENS4_13SM90_TMA_LOADENS12_INS13_ILi2ELi4ELi3EEES16_NST_INS5_IJS17_S1L_EEENS5_IJS1L_SC_EEEEEEENS4_39AutoVectorizingCopyWithAssumedAlignmentILi128EEENS4_14SM90_TMA_STOREES25_S27_S27_EEEvvEEEEvNT_6ParamsE)
        /*0044*/ 	.word	0x00000000
.L_29:


//--------------------- .nv.compat                --------------------------
	.section	.nv.compat,"",@"SHT_CUDA_COMPAT_INFO"
	.align	4
        /*0000*/ 	.byte	0x02, 0x09, 0x01, 0x00, 0x02, 0x02, 0x02, 0x00, 0x02, 0x05, 0x05, 0x00, 0x03, 0x07, 0x01, 0x01
        /*0010*/ 	.byte	0x02, 0x03, 0x01, 0x00, 0x02, 0x06, 0x01, 0x00, 0x04, 0x0b, 0x08, 0x00, 0x09, 0x00, 0x00, 0x00
        /*0020*/ 	.byte	0x00, 0x00, 0x00, 0x00


//--------------------- .nv.info._ZN7cutlass13device_kernelINS_4gemm6kernel13GemmUniversalIN4cute5tupleIJiiiiEEENS1_10collective13CollectiveMmaINS1_35MainloopSm100TmaUmmaWarpSpecializedILi8ELi2ELi4ENS5_IJNS4_1CILi2EEENSA_ILi1EEESC_EEEEENS5_IJNSA_ILi128EEENSA_ILi256EEENSA_ILi64EEEEEENS_6half_tENS5_IJlSC_lEEESJ_SK_NS4_8TiledMMAINS4_8MMA_AtomIJNS4_26SM100_MMA_F16BF16_2x1SM_SSISJ_SJ_fLi128ELi256ELNS4_4UMMA5MajorE0ELSP_0ELNSO_7ScaleInE0ELSQ_0EEEEEENS4_6LayoutINS5_IJSC_SC_SC_EEENS5_IJNSA_ILi0EEESV_SV_EEEEENS5_IJNS4_10UnderscoreESY_SY_EEEEENS4_18SM100_TMA_2SM_LOADENS4_14ComposedLayoutINS4_7SwizzleILi3ELi4ELi3EEENS4_18smem_ptr_flag_bitsILi16EEENST_INS5_IJNSA_ILi8EEESH_EEENS5_IJSH_SC_EEEEEEEvNS4_8identityES11_S1B_vS1C_EENS_8epilogue10collective18CollectiveEpilogueINS1E_23Sm100TmaWarpSpecializedILi4ELi2ELi32ELb1ELb0EEEJNS5_IJSH_SG_SH_EEENS5_IJNST_ISH_SC_EENST_INS5_IJNSA_ILi32EEESB_EEENS5_IJSC_SF_EEEEEEEESJ_SK_SJ_SK_NS1E_6fusion15FusionCallbacksIS1I_NS1Q_17LinearCombinationISJ_fSJ_fLNS_15FloatRoundStyleE2EEES1J_S1P_JEEENS4_5SM1004TMEM4LOAD26SM100_TMEM_LOAD_32dp32b32xENS4_13SM90_TMA_LOADENS12_INS13_ILi2ELi4ELi3EEES16_NST_INS5_IJS17_S1L_EEENS5_IJS1L_SC_EEEEEEENS4_39AutoVectorizingCopyWithAssumedAlignmentILi128EEENS4_14SM90_TMA_STOREES25_S27_S27_EEEvvEEEEvNT_6ParamsE --------------------------
	.section	.nv.info._ZN7cutlass13device_kernelINS_4gemm6kernel13GemmUniversalIN4cute5tupleIJiiiiEEENS1_10collective13CollectiveMmaINS1_35MainloopSm100TmaUmmaWarpSpecializedILi8ELi2ELi4ENS5_IJNS4_1CILi2EEENSA_ILi1EEESC_EEEEENS5_IJNSA_ILi128EEENSA_ILi256EEENSA_ILi64EEEEEENS_6half_tENS5_IJlSC_lEEESJ_SK_NS4_8TiledMMAINS4_8MMA_AtomIJNS4_26SM100_MMA_F16BF16_2x1SM_SSISJ_SJ_fLi128ELi256ELNS4_4UMMA5MajorE0ELSP_0ELNSO_7ScaleInE0ELSQ_0EEEEEENS4_6LayoutINS5_IJSC_SC_SC_EEENS5_IJNSA_ILi0EEESV_SV_EEEEENS5_IJNS4_10UnderscoreESY_SY_EEEEENS4_18SM100_TMA_2SM_LOADENS4_14ComposedLayoutINS4_7SwizzleILi3ELi4ELi3EEENS4_18smem_ptr_flag_bitsILi16EEENST_INS5_IJNSA_ILi8EEESH_EEENS5_IJSH_SC_EEEEEEEvNS4_8identityES11_S1B_vS1C_EENS_8epilogue10collective18CollectiveEpilogueINS1E_23Sm100TmaWarpSpecializedILi4ELi2ELi32ELb1ELb0EEEJNS5_IJSH_SG_SH_EEENS5_IJNST_ISH_SC_EENST_INS5_IJNSA_ILi32EEESB_EEENS5_IJSC_SF_EEEEEEEESJ_SK_SJ_SK_NS1E_6fusion15FusionCallbacksIS1I_NS1Q_17LinearCombinationISJ_fSJ_fLNS_15FloatRoundStyleE2EEES1J_S1P_JEEENS4_5SM1004TMEM4LOAD26SM100_TMEM_LOAD_32dp32b32xENS4_13SM90_TMA_LOADENS12_INS13_ILi2ELi4ELi3EEES16_NST_INS5_IJS17_S1L_EEENS5_IJS1L_SC_EEEEEEENS4_39AutoVectorizingCopyWithAssumedAlignmentILi128EEENS4_14SM90_TMA_STOREES25_S27_S27_EEEvvEEEEvNT_6ParamsE,"",@"SHT_CUDA_INFO"
	.sectionflags	@""
	.align	4


	//----- nvinfo : EIATTR_CUDA_API_VERSION
	.align		4
        /*0000*/ 	.byte	0x04, 0x37
        /*0002*/ 	.short	(.L_31 - .L_30)
.L_30:
        /*0004*/ 	.word	0x00000082


	//----- nvinfo : EIATTR_KPARAM_INFO
	.align		4
.L_31:
        /*0008*/ 	.byte	0x04, 0x17
        /*000a*/ 	.short	(.L_33 - .L_32)
.L_32:
        /*000c*/ 	.word	0x00000000
        /*0010*/ 	.short	0x0000
        /*0012*/ 	.short	0x0000
        /*0014*/ 	.byte	0x00, 0xf0, 0x01, 0x20


	//----- nvinfo : EIATTR_AT_ENTRY_FRAGMENTS
	.align		4
.L_33:
        /*0018*/ 	.byte	0x04, 0x4f
        /*001a*/ 	.short	(.L_35 - .L_34)


	//   ....[0]....
.L_34:
        /*001c*/ 	.word	0x00000007


	//----- nvinfo : EIATTR_RESERVED_SMEM_USED
	.align		4
.L_35:
        /*0020*/ 	.byte	0x01, 0x41
	.zero		2


	//----- nvinfo : EIATTR_SPARSE_MMA_MASK
	.align		4
        /*0024*/ 	.byte	0x03, 0x50
        /*0026*/ 	.short	0x0000


	//----- nvinfo : EIATTR_TCGEN05_2CTA_USED
	.align		4
        /*0028*/ 	.byte	0x01, 0x52
	.zero		2


	//----- nvinfo : EIATTR_MAXREG_COUNT
	.align		4
        /*002c*/ 	.byte	0x03, 0x1b
        /*002e*/ 	.short	0x00ff


	//----- nvinfo : EIATTR_NUM_BARRIERS
	.align		4
        /*0030*/ 	.byte	0x02, 0x4c
        /*0032*/ 	.byte	0x07
	.zero		1


	//----- nvinfo : EIATTR_EXTERNS
	.align		4
        /*0034*/ 	.byte	0x04, 0x0f
        /*0036*/ 	.short	(.L_37 - .L_36)


	//   ....[0]....
	.align		4
.L_36:
        /*0038*/ 	.word	index@(__assertfail)


	//----- nvinfo : EIATTR_MERCURY_ISA_VERSION
	.align		4
.L_37:
        /*003c*/ 	.byte	0x03, 0x5f
        /*003e*/ 	.short	0x0101


	//----- nvinfo : EIATTR_INT_WARP_WIDE_INSTR_OFFSETS
	.align		4
        /*0040*/ 	.byte	0x04, 0x31
        /*0042*/ 	.short	(.L_39 - .L_38)


	//   ....[0]....
.L_38:
        /*0044*/ 	.word	0x00000d90


	//   ....[1]....
        /*0048*/ 	.word	0x00000e30


	//   ....[2]....
        /*004c*/ 	.word	0x00002190


	//   ....[3]....
        /*0050*/ 	.word	0x000042a0


	//   ....[4]....
        /*0054*/ 	.word	0x000042d0


	//   ....[5]....
        /*0058*/ 	.word	0x00004320


	//   ....[6]....
        /*005c*/ 	.word	0x00004c40


	//   ....[7]....
        /*0060*/ 	.word	0x00004c60


	//   ....[8]....
        /*0064*/ 	.word	0x00004d40


	//   ....[9]....
        /*0068*/ 	.word	0x00004e00


	//   ....[10]....
        /*006c*/ 	.word	0x00004e20


	//   ....[11]....
        /*0070*/ 	.word	0x00004ef0


	//   ....[12]....
        /*0074*/ 	.word	0x00004fe0


	//   ....[13]....
        /*0078*/ 	.word	0x00005000


	//   ....[14]....
        /*007c*/ 	.word	0x00005100


	//   ....[15]....
        /*0080*/ 	.word	0x000052b0


	//   ....[16]....
        /*0084*/ 	.word	0x000052c0


	//   ....[17]....
        /*0088*/ 	.word	0x00005450


	//----- nvinfo : EIATTR_COOP_GROUP_MASK_REGIDS
	.align		4
.L_39:
        /*008c*/ 	.byte	0x04, 0x29
        /*008e*/ 	.short	(.L_41 - .L_40)


	//   ....[0]....
.L_40:
        /*0090*/ 	.word	0xffffffff


	//   ....[1]....
        /*0094*/ 	.word	0xffffffff


	//   ....[2]....
        /*0098*/ 	.word	0xffffffff


	//   ....[3]....
        /*009c*/ 	.word	0xffffffff


	//   ....[4]....
        /*00a0*/ 	.word	0xffffffff


	//   ....[5]....
        /*00a4*/ 	.word	0xffffffff


	//   ....[6]....
        /*00a8*/ 	.word	0xffffffff


	//   ....[7]....
        /*00ac*/ 	.word	0xffffffff


	//   ....[8]....
        /*00b0*/ 	.word	0xffffffff


	//   ....[9]....
        /*00b4*/ 	.word	0xffffffff


	//   ....[10]....
        /*00b8*/ 	.word	0xffffffff


	//   ....[11]....
        /*00bc*/ 	.word	0xffffffff


	//   ....[12]....
        /*00c0*/ 	.word	0xffffffff


	//   ....[13]....
        /*00c4*/ 	.word	0xffffffff


	//----- nvinfo : EIATTR_COOP_GROUP_INSTR_OFFSETS
	.align		4
.L_41:
        /*00c8*/ 	.byte	0x04, 0x28
        /*00ca*/ 	.short	(.L_43 - .L_42)


	//   ....[0]....
.L_42:
        /*00cc*/ 	.word	0x000000c0


	//   ....[1]....
        /*00d0*/ 	.word	0x00000500


	//   ....[2]....
        /*00d4*/ 	.word	0x00000700


	//   ....[3]....
        /*00d8*/ 	.word	0x00000890


	//   ....[4]....
        /*00dc*/ 	.word	0x00000980


	//   ....[5]....
        /*00e0*/ 	.word	0x00000ae0


	//   ....[6]....
        /*00e4*/ 	.word	0x00000c70


	//   ....[7]....
        /*00e8*/ 	.word	0x00000eb0


	//   ....[8]....
        /*00ec*/ 	.word	0x00002070


	//   ....[9]....
        /*00f0*/ 	.word	0x00003090


	//   ....[10]....
        /*00f4*/ 	.word	0x00003560


	//   ....[11]....
        /*00f8*/ 	.word	0x00003590


	//   ....[12]....
        /*00fc*/ 	.word	0x000041b0


	//   ....[13]....
        /*0100*/ 	.word	0x000043c0


	//----- nvinfo : EIATTR_VRC_CTA_INIT_COUNT
	.align		4
.L_43:
        /*0104*/ 	.byte	0x02, 0x4a
        /*0106*/ 	.byte	0x80
	.zero		1


	//----- nvinfo : EIATTR_SYSCALL_OFFSETS
	.align		4
        /*0108*/ 	.byte	0x04, 0x46
        /*010a*/ 	.short	(.L_45 - .L_44)


	//   ....[0]....
.L_44:
        /*010c*/ 	.word	0x00005f40


	//   ....[1]....
        /*0110*/ 	.word	0x00006030


	//   ....[2]....
        /*0114*/ 	.word	0x000067a0


	//   ....[3]....
        /*0118*/ 	.word	0x00007460


	//   ....[4]....
        /*011c*/ 	.word	0x00008100


	//   ....[5]....
        /*0120*/ 	.word	0x00008da0


	//----- nvinfo : EIATTR_MBARRIER_INSTR_OFFSETS
	.align		4
.L_45:
        /*0124*/ 	.byte	0x04, 0x39
        /*0126*/ 	.short	(.L_47 - .L_46)


	//   ....[0]....
.L_46:
        /*0128*/ 	.word	0x000005f0
        /*012c*/ 	.word	0x000000ff
        /*0130*/ 	.word	0x00000000
        /*0134*/ 	.short	0x0100
        /*0136*/ 	.byte	0x08
	.zero		1


	//   ....[1]....
        /*0138*/ 	.word	0x00000600
        /*013c*/ 	.word	0x000000ff
        /*0140*/ 	.word	0x00000040
        /*0144*/ 	.short	0x0100
        /*0146*/ 	.byte	0x08
	.zero		1


	//   ....[2]....
        /*0148*/ 	.word	0x00000610
        /*014c*/ 	.word	0x000000ff
        /*0150*/ 	.word	0x00000008
        /*0154*/ 	.short	0x0100
        /*0156*/ 	.byte	0x08
	.zero		1


	//   ....[3]....
        /*0158*/ 	.word	0x00000620
        /*015c*/ 	.word	0x000000ff
        /*0160*/ 	.word	0x00000048
        /*0164*/ 	.short	0x0100
        /*0166*/ 	.byte	0x08
	.zero		1


	//   ....[4]....
        /*0168*/ 	.word	0x00000630
        /*016c*/ 	.word	0x000000ff
        /*0170*/ 	.word	0x00000010
        /*0174*/ 	.short	0x0100
        /*0176*/ 	.byte	0x08
	.zero		1


	//   ....[5]....
        /*0178*/ 	.word	0x00000640
        /*017c*/ 	.word	0x000000ff
        /*0180*/ 	.word	0x00000050
        /*0184*/ 	.short	0x0100
        /*0186*/ 	.byte	0x08
	.zero		1


	//   ....[6]....
        /*0188*/ 	.word	0x00000650
        /*018c*/ 	.word	0x000000ff
        /*0190*/ 	.word	0x00000018
        /*0194*/ 	.short	0x0100
        /*0196*/ 	.byte	0x08
	.zero		1


	//   ....[7]....
        /*0198*/ 	.word	0x00000660
        /*019c*/ 	.word	0x000000ff
        /*01a0*/ 	.word	0x00000058
        /*01a4*/ 	.short	0x0100
        /*01a6*/ 	.byte	0x08
	.zero		1


	//   ....[8]....
        /*01a8*/ 	.word	0x00000670
        /*01ac*/ 	.word	0x000000ff
        /*01b0*/ 	.word	0x00000020
        /*01b4*/ 	.short	0x0100
        /*01b6*/ 	.byte	0x08
	.zero		1


	//   ....[9]....
        /*01b8*/ 	.word	0x00000680
        /*01bc*/ 	.word	0x000000ff
        /*01c0*/ 	.word	0x00000060
        /*01c4*/ 	.short	0x0100
        /*01c6*/ 	.byte	0x08
	.zero		1


	//   ....[10]....
        /*01c8*/ 	.word	0x00000690
        /*01cc*/ 	.word	0x000000ff
        /*01d0*/ 	.word	0x00000028
        /*01d4*/ 	.short	0x0100
        /*01d6*/ 	.byte	0x08
	.zero		1


	//   ....[11]....
        /*01d8*/ 	.word	0x000006a0
        /*01dc*/ 	.word	0x000000ff
        /*01e0*/ 	.word	0x00000068
        /*01e4*/ 	.short	0x0100
        /*01e6*/ 	.byte	0x08
	.zero		1


	//   ....[12]....
        /*01e8*/ 	.word	0x000006b0
        /*01ec*/ 	.word	0x000000ff
        /*01f0*/ 	.word	0x00000030
        /*01f4*/ 	.short	0x0100
        /*01f6*/ 	.byte	0x08
	.zero		1


	//   ....[13]....
        /*01f8*/ 	.word	0x000006c0
        /*01fc*/ 	.word	0x000000ff
        /*0200*/ 	.word	0x00000070
        /*0204*/ 	.short	0x0100
        /*0206*/ 	.byte	0x08
	.zero		1


	//   ....[14]....
        /*0208*/ 	.word	0x000006d0
        /*020c*/ 	.word	0x000000ff
        /*0210*/ 	.word	0x00000038
        /*0214*/ 	.short	0x0100
        /*0216*/ 	.byte	0x08
	.zero		1


	//   ....[15]....
        /*0218*/ 	.word	0x000006e0
        /*021c*/ 	.word	0x000000ff
        /*0220*/ 	.word	0x00000078
        /*0224*/ 	.short	0x0100
        /*0226*/ 	.byte	0x08
	.zero		1


	//   ....[16]....
        /*0228*/ 	.word	0x00000800
        /*022c*/ 	.word	0x000000ff
        /*0230*/ 	.word	0x00000080
        /*0234*/ 	.short	0x0100
        /*0236*/ 	.byte	0x09
	.zero		1


	//   ....[17]....
        /*0238*/ 	.word	0x00000810
        /*023c*/ 	.word	0x000000ff
        /*0240*/ 	.word	0x000000a0
        /*0244*/ 	.short	0x0100
        /*0246*/ 	.byte	0x09
	.zero		1


	//   ....[18]....
        /*0248*/ 	.word	0x00000820
        /*024c*/ 	.word	0x000000ff
        /*0250*/ 	.word	0x00000088
        /*0254*/ 	.short	0x0100
        /*0256*/ 	.byte	0x09
	.zero		1


	//   ....[19]....
        /*0258*/ 	.word	0x00000830
        /*025c*/ 	.word	0x000000ff
        /*0260*/ 	.word	0x000000a8
        /*0264*/ 	.short	0x0100
        /*0266*/ 	.byte	0x09
	.zero		1


	//   ....[20]....
        /*0268*/ 	.word	0x00000840
        /*026c*/ 	.word	0x000000ff
        /*0270*/ 	.word	0x00000090
        /*0274*/ 	.short	0x0100
        /*0276*/ 	.byte	0x09
	.zero		1


	//   ....[21]....
        /*0278*/ 	.word	0x00000850
        /*027c*/ 	.word	0x000000ff
        /*0280*/ 	.word	0x000000b0
        /*0284*/ 	.short	0x0100
        /*0286*/ 	.byte	0x09
	.zero		1


	//   ....[22]....
        /*0288*/ 	.word	0x00000860
        /*028c*/ 	.word	0x000000ff
        /*0290*/ 	.word	0x00000098
        /*0294*/ 	.short	0x0100
        /*0296*/ 	.byte	0x09
	.zero		1


	//   ....[23]....
        /*0298*/ 	.word	0x00000870
        /*029c*/ 	.word	0x000000ff
        /*02a0*/ 	.word	0x000000b8
        /*02a4*/ 	.short	0x0100
        /*02a6*/ 	.byte	0x09
	.zero		1


	//   ....[24]....
        /*02a8*/ 	.word	0x00000950
        /*02ac*/ 	.word	0x000000ff
        /*02b0*/ 	.word	0x000000c0
        /*02b4*/ 	.short	0x0100
        /*02b6*/ 	.byte	0x08
	.zero		1


	//   ....[25]....
        /*02b8*/ 	.word	0x00000960
        /*02bc*/ 	.word	0x000000ff
        /*02c0*/ 	.word	0x000000c8
        /*02c4*/ 	.short	0x0100
        /*02c6*/ 	.byte	0x08
	.zero		1


	//   ....[26]....
        /*02c8*/ 	.word	0x00000a90
        /*02cc*/ 	.word	0x000000ff
        /*02d0*/ 	.word	0x000000d0
        /*02d4*/ 	.short	0x0100
        /*02d6*/ 	.byte	0x08
	.zero		1


	//   ....[27]....
        /*02d8*/ 	.word	0x00000aa0
        /*02dc*/ 	.word	0x000000ff
        /*02e0*/ 	.word	0x000000e0
        /*02e4*/ 	.short	0x0100
        /*02e6*/ 	.byte	0x08
	.zero		1


	//   ....[28]....
        /*02e8*/ 	.word	0x00000ab0
        /*02ec*/ 	.word	0x000000ff
        /*02f0*/ 	.word	0x000000d8
        /*02f4*/ 	.short	0x0100
        /*02f6*/ 	.byte	0x08
	.zero		1


	//   ....[29]....
        /*02f8*/ 	.word	0x00000ac0
        /*02fc*/ 	.word	0x000000ff
        /*0300*/ 	.word	0x000000e8
        /*0304*/ 	.short	0x0100
        /*0306*/ 	.byte	0x08
	.zero		1


	//   ....[30]....
        /*0308*/ 	.word	0x00000be0
        /*030c*/ 	.word	0x000000ff
        /*0310*/ 	.word	0x000000f0
        /*0314*/ 	.short	0x0100
        /*0316*/ 	.byte	0x09
	.zero		1


	//   ....[31]....
        /*0318*/ 	.word	0x00000bf0
        /*031c*/ 	.word	0x000000ff
        /*0320*/ 	.word	0x00000110
        /*0324*/ 	.short	0x0100
        /*0326*/ 	.byte	0x09
	.zero		1


	//   ....[32]....
        /*0328*/ 	.word	0x00000c00
        /*032c*/ 	.word	0x000000ff
        /*0330*/ 	.word	0x000000f8
        /*0334*/ 	.short	0x0100
        /*0336*/ 	.byte	0x09
	.zero		1


	//   ....[33]....
        /*0338*/ 	.word	0x00000c10
        /*033c*/ 	.word	0x000000ff
        /*0340*/ 	.word	0x00000118
        /*0344*/ 	.short	0x0100
        /*0346*/ 	.byte	0x09
	.zero		1


	//   ....[34]....
        /*0348*/ 	.word	0x00000c20
        /*034c*/ 	.word	0x000000ff
        /*0350*/ 	.word	0x00000100
        /*0354*/ 	.short	0x0100
        /*0356*/ 	.byte	0x09
	.zero		1


	//   ....[35]....
        /*0358*/ 	.word	0x00000c30
        /*035c*/ 	.word	0x000000ff
        /*0360*/ 	.word	0x00000120
        /*0364*/ 	.short	0x0100
        /*0366*/ 	.byte	0x09
	.zero		1


	//   ....[36]....
        /*0368*/ 	.word	0x00000c40
        /*036c*/ 	.word	0x000000ff
        /*0370*/ 	.word	0x00000108
        /*0374*/ 	.short	0x0100
        /*0376*/ 	.byte	0x09
	.zero		1


	//   ....[37]....
        /*0378*/ 	.word	0x00000c50
        /*037c*/ 	.word	0x000000ff
        /*0380*/ 	.word	0x00000128
        /*0384*/ 	.short	0x0100
        /*0386*/ 	.byte	0x09
	.zero		1


	//   ....[38]....
        /*0388*/ 	.word	0x00000d40
        /*038c*/ 	.word	0x000000ff
        /*0390*/ 	.word	0x00000130
        /*0394*/ 	.short	0x0100
        /*0396*/ 	.byte	0x08
	.zero		1


	//   ....[39]....
        /*0398*/ 	.word	0x00000d50
        /*039c*/ 	.word	0x000000ff
        /*03a0*/ 	.word	0x00000140
        /*03a4*/ 	.short	0x0100
        /*03a6*/ 	.byte	0x08
	.zero		1


	//   ....[40]....
        /*03a8*/ 	.word	0x00000d60
        /*03ac*/ 	.word	0x000000ff
        /*03b0*/ 	.word	0x00000138
        /*03b4*/ 	.short	0x0100
        /*03b6*/ 	.byte	0x08
	.zero		1


	//   ....[41]....
        /*03b8*/ 	.word	0x00000d70
        /*03bc*/ 	.word	0x000000ff
        /*03c0*/ 	.word	0x00000148
        /*03c4*/ 	.short	0x0100
        /*03c6*/ 	.byte	0x08
	.zero		1


	//   ....[42]....
        /*03c8*/ 	.word	0x00000e60
        /*03cc*/ 	.word	0x000000ff
        /*03d0*/ 	.word	0x00000150
        /*03d4*/ 	.short	0x0100
        /*03d6*/ 	.byte	0x07
	.zero		1


	//   ....[43]....
        /*03d8*/ 	.word	0x00001870
        /*03dc*/ 	.word	0x00000002
        /*03e0*/ 	.word	0x00000140
        /*03e4*/ 	.short	0x010a
        /*03e6*/ 	.byte	0xff
	.zero		1


	//   ....[44]....
        /*03e8*/ 	.word	0x000018a0
        /*03ec*/ 	.word	0x00000002
        /*03f0*/ 	.word	0x00000130
        /*03f4*/ 	.short	0x0101
        /*03f6*/ 	.byte	0xff
	.zero		1


	//   ....[45]....
        /*03f8*/ 	.word	0x00001970
        /*03fc*/ 	.word	0x000000ff
        /*0400*/ 	.word	0x00000040
        /*0404*/ 	.short	0x010a
        /*0406*/ 	.byte	0x08
	.zero		1


	//   ....[46]....
        /*0408*/ 	.word	0x00001a70
        /*040c*/ 	.word	0x000000ff
        /*0410*/ 	.word	0x00000040
        /*0414*/ 	.short	0x010a
        /*0416*/ 	.byte	0x21
	.zero		1


	//   ....[47]....
        /*0418*/ 	.word	0x00001c20
        /*041c*/ 	.word	0x000000ff
        /*0420*/ 	.word	0x00000040
        /*0424*/ 	.short	0x010a
        /*0426*/ 	.byte	0x08
	.zero		1


	//   ....[48]....
        /*0428*/ 	.word	0x00001d20
        /*042c*/ 	.word	0x000000ff
        /*0430*/ 	.word	0x000000c8
        /*0434*/ 	.short	0x0101
        /*0436*/ 	.byte	0x06
	.zero		1


	//   ....[49]....
        /*0438*/ 	.word	0x00001d40
        /*043c*/ 	.word	0x000000ff
        /*0440*/ 	.word	0x00000040
        /*0444*/ 	.short	0x010a
        /*0446*/ 	.byte	0x08
	.zero		1


	//   ....[50]....
        /*0448*/ 	.word	0x00001dc0
        /*044c*/ 	.word	0x000000ff
        /*0450*/ 	.word	0x00000040
        /*0454*/ 	.short	0x010a
        /*0456*/ 	.byte	0x11
	.zero		1


	//   ....[51]....
        /*0458*/ 	.word	0x00001f50
        /*045c*/ 	.word	0x000000ff
        /*0460*/ 	.word	0x00000040
        /*0464*/ 	.short	0x010a
        /*0466*/ 	.byte	0x08
	.zero		1


	//   ....[52]....
        /*0468*/ 	.word	0x000020a0
        /*046c*/ 	.word	0x00000002
        /*0470*/ 	.word	0x000000d0
        /*0474*/ 	.short	0x010a
        /*0476*/ 	.byte	0xff
	.zero		1


	//   ....[53]....
        /*0478*/ 	.word	0x00002160
        /*047c*/ 	.word	0x00000002
        /*0480*/ 	.word	0x00000000
        /*0484*/ 	.short	0x0101
        /*0486*/ 	.byte	0xff
	.zero		1


	//   ....[54]....
        /*0488*/ 	.word	0x000026c0
        /*048c*/ 	.word	0x000000ff
        /*0490*/ 	.word	0x00000000
        /*0494*/ 	.short	0x010a
        /*0496*/ 	.byte	0x04
	.zero		1


	//   ....[55]....
        /*0498*/ 	.word	0x00002750
        /*049c*/ 	.word	0x000000ff
        /*04a0*/ 	.word	0x00000000
        /*04a4*/ 	.short	0x010a
        /*04a6*/ 	.byte	0x04
	.zero		1


	//   ....[56]....
        /*04a8*/ 	.word	0x000027e0
        /*04ac*/ 	.word	0x000000ff
        /*04b0*/ 	.word	0x00000000
        /*04b4*/ 	.short	0x010a
        /*04b6*/ 	.byte	0x04
	.zero		1


	//   ....[57]....
        /*04b8*/ 	.word	0x00002870
        /*04bc*/ 	.word	0x000000ff
        /*04c0*/ 	.word	0x00000000
        /*04c4*/ 	.short	0x010a
        /*04c6*/ 	.byte	0x04
	.zero		1


	//   ....[58]....
        /*04c8*/ 	.word	0x00002900
        /*04cc*/ 	.word	0x000000ff
        /*04d0*/ 	.word	0x00000000
        /*04d4*/ 	.short	0x010a
        /*04d6*/ 	.byte	0x04
	.zero		1


	//   ....[59]....
        /*04d8*/ 	.word	0x00002990
        /*04dc*/ 	.word	0x000000ff
        /*04e0*/ 	.word	0x00000000
        /*04e4*/ 	.short	0x010a
        /*04e6*/ 	.byte	0x04
	.zero		1


	//   ....[60]....
        /*04e8*/ 	.word	0x00002a20
        /*04ec*/ 	.word	0x000000ff
        /*04f0*/ 	.word	0x00000000
        /*04f4*/ 	.short	0x010a
        /*04f6*/ 	.byte	0x04
	.zero		1


	//   ....[61]....
        /*04f8*/ 	.word	0x00002ac0
        /*04fc*/ 	.word	0x00000000
        /*0500*/ 	.word	0x00000000
        /*0504*/ 	.short	0x010a
        /*0506*/ 	.byte	0xff
	.zero		1


	//   ....[62]....
        /*0508*/ 	.word	0x00002bf0
        /*050c*/ 	.word	0x00000000
        /*0510*/ 	.word	0x00000130
        /*0514*/ 	.short	0x010a
        /*0516*/ 	.byte	0xff
	.zero		1


	//   ....[63]....
        /*0518*/ 	.word	0x00002c60
        /*051c*/ 	.word	0x00000000
        /*0520*/ 	.word	0x00000000
        /*0524*/ 	.short	0x0101
        /*0526*/ 	.byte	0xff
	.zero		1


	//   ....[64]....
        /*0528*/ 	.word	0x00002c80
        /*052c*/ 	.word	0x000000ff
        /*0530*/ 	.word	0x000000e0
        /*0534*/ 	.short	0x010a
        /*0536*/ 	.byte	0x05
	.zero		1


	//   ....[65]....
        /*0538*/ 	.word	0x00002da0
        /*053c*/ 	.word	0x00000000
        /*0540*/ 	.word	0x000000d0
        /*0544*/ 	.short	0x010a
        /*0546*/ 	.byte	0xff
	.zero		1


	//   ....[66]....
        /*0548*/ 	.word	0x00002ea0
        /*054c*/ 	.word	0x00000000
        /*0550*/ 	.word	0x00000000
        /*0554*/ 	.short	0x0101
        /*0556*/ 	.byte	0xff
	.zero		1


	//   ....[67]....
        /*0558*/ 	.word	0x00002f30
        /*055c*/ 	.word	0x000000ff
        /*0560*/ 	.word	0x000000e0
        /*0564*/ 	.short	0x0106
        /*0566*/ 	.byte	0x05
	.zero		1


	//   ....[68]....
        /*0568*/ 	.word	0x00002f50
        /*056c*/ 	.word	0x000000ff
        /*0570*/ 	.word	0x000000e0
        /*0574*/ 	.short	0x010a
        /*0576*/ 	.byte	0x05
	.zero		1


	//   ....[69]....
        /*0578*/ 	.word	0x00002fe0
        /*057c*/ 	.word	0x000000ff
        /*0580*/ 	.word	0x000000e0
        /*0584*/ 	.short	0x0106
        /*0586*/ 	.byte	0x04
	.zero		1


	//   ....[70]....
        /*0588*/ 	.word	0x00003020
        /*058c*/ 	.word	0x00000000
        /*0590*/ 	.word	0x000000e0
        /*0594*/ 	.short	0x010a
        /*0596*/ 	.byte	0xff
	.zero		1


	//   ....[71]....
        /*0598*/ 	.word	0x00003260
        /*059c*/ 	.word	0x000000ff
        /*05a0*/ 	.word	0x00000008
        /*05a4*/ 	.short	0x010a
        /*05a6*/ 	.byte	0x06
	.zero		1


	//   ....[72]....
        /*05a8*/ 	.word	0x00003280
        /*05ac*/ 	.word	0x000000ff
        /*05b0*/ 	.word	0x00000008
        /*05b4*/ 	.short	0x010a
        /*05b6*/ 	.byte	0x06
	.zero		1


	//   ....[73]....
        /*05b8*/ 	.word	0x00003410
        /*05bc*/ 	.word	0x000000ff
        /*05c0*/ 	.word	0x00000008
        /*05c4*/ 	.short	0x010a
        /*05c6*/ 	.byte	0x06
	.zero		1


	//   ....[74]....
        /*05c8*/ 	.word	0x00003430
        /*05cc*/ 	.word	0x000000ff
        /*05d0*/ 	.word	0x00000008
        /*05d4*/ 	.short	0x010a
        /*05d6*/ 	.byte	0x06
	.zero		1


	//   ....[75]....
        /*05d8*/ 	.word	0x000034f0
        /*05dc*/ 	.word	0x000000ff
        /*05e0*/ 	.word	0x00000000
        /*05e4*/ 	.short	0x0101
        /*05e6*/ 	.byte	0x07
	.zero		1


	//   ....[76]....
        /*05e8*/ 	.word	0x00003830
        /*05ec*/ 	.word	0x00000000
        /*05f0*/ 	.word	0x000000d0
        /*05f4*/ 	.short	0x010a
        /*05f6*/ 	.byte	0xff
	.zero		1


	//   ....[77]....
        /*05f8*/ 	.word	0x000038f0
        /*05fc*/ 	.word	0x00000000
        /*0600*/ 	.word	0x00000000
        /*0604*/ 	.short	0x0101
        /*0606*/ 	.byte	0xff
	.zero		1


	//   ....[78]....
        /*0608*/ 	.word	0x000039b0
        /*060c*/ 	.word	0x000000ff
        /*0610*/ 	.word	0x00000000
        /*0614*/ 	.short	0x010a
        /*0616*/ 	.byte	0x08
	.zero		1


	//   ....[79]....
        /*0618*/ 	.word	0x000039c0
        /*061c*/ 	.word	0x000000ff
        /*0620*/ 	.word	0x00000110
        /*0624*/ 	.short	0x010a
        /*0626*/ 	.byte	0x09
	.zero		1


	//   ....[80]....
        /*0628*/ 	.word	0x00003a70
        /*062c*/ 	.word	0x000000ff
        /*0630*/ 	.word	0x00000000
        /*0634*/ 	.short	0x010a
        /*0636*/ 	.byte	0x08
	.zero		1


	//   ....[81]....
        /*0638*/ 	.word	0x00003ba0
        /*063c*/ 	.word	0x000000ff
        /*0640*/ 	.word	0x00000000
        /*0644*/ 	.short	0x010a
        /*0646*/ 	.byte	0x1e
	.zero		1


	//   ....[82]....
        /*0648*/ 	.word	0x00003ea0
        /*064c*/ 	.word	0x000000ff
        /*0650*/ 	.word	0x00000000
        /*0654*/ 	.short	0x010a
        /*0656*/ 	.byte	0x08
	.zero		1


	//   ....[83]....
        /*0658*/ 	.word	0x00003f30
        /*065c*/ 	.word	0x000000ff
        /*0660*/ 	.word	0x00000000
        /*0664*/ 	.short	0x010a
        /*0666*/ 	.byte	0x08
	.zero		1


	//   ....[84]....
        /*0668*/ 	.word	0x00003fc0
        /*066c*/ 	.word	0x000000ff
        /*0670*/ 	.word	0x00000000
        /*0674*/ 	.short	0x010a
        /*0676*/ 	.byte	0x08
	.zero		1


	//   ....[85]....
        /*0678*/ 	.word	0x00004060
        /*067c*/ 	.word	0x00000000
        /*0680*/ 	.word	0x00000000
        /*0684*/ 	.short	0x010a
        /*0686*/ 	.byte	0xff
	.zero		1


	//   ....[86]....
        /*0688*/ 	.word	0x000040a0
        /*068c*/ 	.word	0x00000000
        /*0690*/ 	.word	0x00000000
        /*0694*/ 	.short	0x010a
        /*0696*/ 	.byte	0xff
	.zero		1


	//   ....[87]....
        /*0698*/ 	.word	0x00004110
        /*069c*/ 	.word	0x000000ff
        /*06a0*/ 	.word	0x00000000
        /*06a4*/ 	.short	0x0101
        /*06a6*/ 	.byte	0x05
	.zero		1


	//   ....[88]....
        /*06a8*/ 	.word	0x00004150
        /*06ac*/ 	.word	0x000000ff
        /*06b0*/ 	.word	0x00000150
        /*06b4*/ 	.short	0x010a
        /*06b6*/ 	.byte	0x07
	.zero		1


	//   ....[89]....
        /*06b8*/ 	.word	0x000041a0
        /*06bc*/ 	.word	0x000000ff
        /*06c0*/ 	.word	0x00000000
        /*06c4*/ 	.short	0x0101
        /*06c6*/ 	.byte	0x05
	.zero		1


	//   ....[90]....
        /*06c8*/ 	.word	0x000045f0
        /*06cc*/ 	.word	0x00000000
        /*06d0*/ 	.word	0x000000d0
        /*06d4*/ 	.short	0x010a
        /*06d6*/ 	.byte	0xff
	.zero		1


	//   ....[91]....
        /*06d8*/ 	.word	0x000046b0
        /*06dc*/ 	.word	0x00000000
        /*06e0*/ 	.word	0x00000000
        /*06e4*/ 	.short	0x0101
        /*06e6*/ 	.byte	0xff
	.zero		1


	//   ....[92]....
        /*06e8*/ 	.word	0x000049d0
        /*06ec*/ 	.word	0x000000ff
        /*06f0*/ 	.word	0x000000c8
        /*06f4*/ 	.short	0x010a
        /*06f6*/ 	.byte	0x07
	.zero		1


	//   ....[93]....
        /*06f8*/ 	.word	0x00004bc0
        /*06fc*/ 	.word	0x000000ff
        /*0700*/ 	.word	0x000000a0
        /*0704*/ 	.short	0x010a
        /*0706*/ 	.byte	0x07
	.zero		1


	//   ....[94]....
        /*0708*/ 	.word	0x00004db0
        /*070c*/ 	.word	0x000000ff
        /*0710*/ 	.word	0x00000080
        /*0714*/ 	.short	0x010b
        /*0716*/ 	.byte	0x07
	.zero		1


	//   ....[95]....
        /*0718*/ 	.word	0x00004dc0
        /*071c*/ 	.word	0x000000ff
        /*0720*/ 	.word	0x00000000
        /*0724*/ 	.short	0x0101
        /*0726*/ 	.byte	0x0e
	.zero		1


	//   ....[96]....
        /*0728*/ 	.word	0x00004dd0
        /*072c*/ 	.word	0x000000ff
        /*0730*/ 	.word	0x000000a8
        /*0734*/ 	.short	0x010a
        /*0736*/ 	.byte	0x07
	.zero		1


	//   ....[97]....
        /*0738*/ 	.word	0x00004f80
        /*073c*/ 	.word	0x000000ff
        /*0740*/ 	.word	0x00000088
        /*0744*/ 	.short	0x010b
        /*0746*/ 	.byte	0x07
	.zero		1


	//   ....[98]....
        /*0748*/ 	.word	0x00004f90
        /*074c*/ 	.word	0x000000ff
        /*0750*/ 	.word	0x00000000
        /*0754*/ 	.short	0x0101
        /*0756*/ 	.byte	0x0e
	.zero		1


	//   ....[99]....
        /*0758*/ 	.word	0x00004fa0
        /*075c*/ 	.word	0x000000ff
        /*0760*/ 	.word	0x000000b0
        /*0764*/ 	.short	0x010a
        /*0766*/ 	.byte	0x07
	.zero		1


	//   ....[100]....
        /*0768*/ 	.word	0x00005190
        /*076c*/ 	.word	0x000000ff
        /*0770*/ 	.word	0x00000090
        /*0774*/ 	.short	0x010b
        /*0776*/ 	.byte	0x07
	.zero		1


	//   ....[101]....
        /*0778*/ 	.word	0x00005200
        /*077c*/ 	.word	0x000000ff
        /*0780*/ 	.word	0x00000000
        /*0784*/ 	.short	0x0101
        /*0786*/ 	.byte	0x0e
	.zero		1


	//   ....[102]....
        /*0788*/ 	.word	0x00005210
        /*078c*/ 	.word	0x000000ff
        /*0790*/ 	.word	0x000000b8
        /*0794*/ 	.short	0x010a
        /*0796*/ 	.byte	0x07
	.zero		1


	//   ....[103]....
        /*0798*/ 	.word	0x000054b0
        /*079c*/ 	.word	0x000000ff
        /*07a0*/ 	.word	0x00000098
        /*07a4*/ 	.short	0x010b
        /*07a6*/ 	.byte	0x07
	.zero		1


	//   ....[104]....
        /*07a8*/ 	.word	0x000054d0
        /*07ac*/ 	.word	0x000000ff
        /*07b0*/ 	.word	0x00000000
        /*07b4*/ 	.short	0x0101
        /*07b6*/ 	.byte	0x0d
	.zero		1


	//   ....[105]....
        /*07b8*/ 	.word	0x00005500
        /*07bc*/ 	.word	0x000000ff
        /*07c0*/ 	.word	0x000000a0
        /*07c4*/ 	.short	0x010a
        /*07c6*/ 	.byte	0x07
	.zero		1


	//   ....[106]....
        /*07c8*/ 	.word	0x00005520
        /*07cc*/ 	.word	0x000000ff
        /*07d0*/ 	.word	0x000000a8
        /*07d4*/ 	.short	0x010a
        /*07d6*/ 	.byte	0x07
	.zero		1


	//   ....[107]....
        /*07d8*/ 	.word	0x00005540
        /*07dc*/ 	.word	0x000000ff
        /*07e0*/ 	.word	0x000000b0
        /*07e4*/ 	.short	0x010a
        /*07e6*/ 	.byte	0x07
	.zero		1


	//   ....[108]....
        /*07e8*/ 	.word	0x00005580
        /*07ec*/ 	.word	0x00000000
        /*07f0*/ 	.word	0x000000b8
        /*07f4*/ 	.short	0x010a
        /*07f6*/ 	.byte	0xff
	.zero		1


	//   ....[109]....
        /*07f8*/ 	.word	0x00005900
        /*07fc*/ 	.word	0x00000000
        /*0800*/ 	.word	0x000000d0
        /*0804*/ 	.short	0x010a
        /*0806*/ 	.byte	0xff
	.zero		1


	//   ....[110]....
        /*0808*/ 	.word	0x00005a10
        /*080c*/ 	.word	0x00000000
        /*0810*/ 	.word	0x00000000
        /*0814*/ 	.short	0x0101
        /*0816*/ 	.byte	0xff
	.zero		1


	//   ....[111]....
        /*0818*/ 	.word	0x00006460
        /*081c*/ 	.word	0x000000ff
        /*0820*/ 	.word	0x00000080
        /*0824*/ 	.short	0x010a
        /*0826*/ 	.byte	0x30
	.zero		1


	//   ....[112]....
        /*0828*/ 	.word	0x000064a0
        /*082c*/ 	.word	0x00000070
        /*0830*/ 	.word	0x000000f0
        /*0834*/ 	.short	0x010a
        /*0836*/ 	.byte	0xff
	.zero		1


	//   ....[113]....
        /*0838*/ 	.word	0x00006590
        /*083c*/ 	.word	0x000000ff
        /*0840*/ 	.word	0x00000080
        /*0844*/ 	.short	0x010a
        /*0846*/ 	.byte	0x30
	.zero		1


	//   ....[114]....
        /*0848*/ 	.word	0x00006680
        /*084c*/ 	.word	0x00000070
        /*0850*/ 	.word	0x000000f0
        /*0854*/ 	.short	0x010a
        /*0856*/ 	.byte	0xff
	.zero		1


	//   ....[115]....
        /*0858*/ 	.word	0x00007190
        /*085c*/ 	.word	0x00000000
        /*0860*/ 	.word	0x00000000
        /*0864*/ 	.short	0x0101
        /*0866*/ 	.byte	0xff
	.zero		1


	//   ....[116]....
        /*0868*/ 	.word	0x000071a0
        /*086c*/ 	.word	0x00000002
        /*0870*/ 	.word	0x00000080
        /*0874*/ 	.short	0x010a
        /*0876*/ 	.byte	0xff
	.zero		1


	//   ....[117]....
        /*0878*/ 	.word	0x00007280
        /*087c*/ 	.word	0x00000002
        /*0880*/ 	.word	0x00000080
        /*0884*/ 	.short	0x010a
        /*0886*/ 	.byte	0xff
	.zero		1


	//   ....[118]....
        /*0888*/ 	.word	0x00007e30
        /*088c*/ 	.word	0x0000003f
        /*0890*/ 	.word	0x00000000
        /*0894*/ 	.short	0x0101
        /*0896*/ 	.byte	0xff
	.zero		1


	//   ....[119]....
        /*0898*/ 	.word	0x00007e50
        /*089c*/ 	.word	0x00000000
        /*08a0*/ 	.word	0x00000080
        /*08a4*/ 	.short	0x010a
        /*08a6*/ 	.byte	0xff
	.zero		1


	//   ....[120]....
        /*08a8*/ 	.word	0x00007f20
        /*08ac*/ 	.word	0x00000000
        /*08b0*/ 	.word	0x00000080
        /*08b4*/ 	.short	0x010a
        /*08b6*/ 	.byte	0xff
	.zero		1


	//   ....[121]....
        /*08b8*/ 	.word	0x00008ad0
        /*08bc*/ 	.word	0x0000003f
        /*08c0*/ 	.word	0x00000000
        /*08c4*/ 	.short	0x0101
        /*08c6*/ 	.byte	0xff
	.zero		1


	//   ....[122]....
        /*08c8*/ 	.word	0x00008af0
        /*08cc*/ 	.word	0x00000000
        /*08d0*/ 	.word	0x00000080
        /*08d4*/ 	.short	0x010a
        /*08d6*/ 	.byte	0xff
	.zero		1


	//   ....[123]....
        /*08d8*/ 	.word	0x00008bc0
        /*08dc*/ 	.word	0x00000000
        /*08e0*/ 	.word	0x00000080
        /*08e4*/ 	.short	0x010a
        /*08e6*/ 	.byte	0xff
	.zero		1


	//   ....[124]....
        /*08e8*/ 	.word	0x00008e90
        /*08ec*/ 	.word	0x00000070
        /*08f0*/ 	.word	0x00000000
        /*08f4*/ 	.short	0x0101
        /*08f6*/ 	.byte	0xff
	.zero		1


	//   ....[125]....
        /*08f8*/ 	.word	0x000097c0
        /*08fc*/ 	.word	0x00000000
        /*0900*/ 	.word	0x00000000
        /*0904*/ 	.short	0x0101
        /*0906*/ 	.byte	0xff
	.zero		1


	//   ....[126]....
        /*0908*/ 	.word	0x00009a30
        /*090c*/ 	.word	0x000000ff
        /*0910*/ 	.word	0x00000000
        /*0914*/ 	.short	0x0101
        /*0916*/ 	.byte	0x04
	.zero		1


	//   ....[127]....
        /*0918*/ 	.word	0x00009a50
        /*091c*/ 	.word	0x00000002
        /*0920*/ 	.word	0x00000140
        /*0924*/ 	.short	0x010a
        /*0926*/ 	.byte	0xff
	.zero		1


	//   ....[128]....
        /*0928*/ 	.word	0x00009ab0
        /*092c*/ 	.word	0x00000002
        /*0930*/ 	.word	0x00000040
        /*0934*/ 	.short	0x010a
        /*0936*/ 	.byte	0xff
	.zero		1


	//   ....[129]....
        /*0938*/ 	.word	0x00009b10
        /*093c*/ 	.word	0x00000002
        /*0940*/ 	.word	0x00000040
        /*0944*/ 	.short	0x010a
        /*0946*/ 	.byte	0xff
	.zero		1


	//   ....[130]....
        /*0948*/ 	.word	0x00009b60
        /*094c*/ 	.word	0x00000002
        /*0950*/ 	.word	0x000000d0
        /*0954*/ 	.short	0x010a
        /*0956*/ 	.byte	0xff
	.zero		1


	//   ....[131]....
        /*0958*/ 	.word	0x00009bc0
        /*095c*/ 	.word	0x00000000
        /*0960*/ 	.word	0x00000000
        /*0964*/ 	.short	0x010a
        /*0966*/ 	.byte	0xff
	.zero		1


	//   ....[132]....
        /*0968*/ 	.word	0x00009c20
        /*096c*/ 	.word	0x00000000
        /*0970*/ 	.word	0x00000000
        /*0974*/ 	.short	0x010a
        /*0976*/ 	.byte	0xff
	.zero		1


	//   ....[133]....
        /*0978*/ 	.word	0x00009c80
        /*097c*/ 	.word	0x00000000
        /*0980*/ 	.word	0x00000000
        /*0984*/ 	.short	0x010a
        /*0986*/ 	.byte	0xff
	.zero		1


	//   ....[134]....
        /*0988*/ 	.word	0x00009ce0
        /*098c*/ 	.word	0x00000000
        /*0990*/ 	.word	0x00000000
        /*0994*/ 	.short	0x010a
        /*0996*/ 	.byte	0xff
	.zero		1


	//   ....[135]....
        /*0998*/ 	.word	0x00009d40
        /*099c*/ 	.word	0x00000000
        /*09a0*/ 	.word	0x00000000
        /*09a4*/ 	.short	0x010a
        /*09a6*/ 	.byte	0xff
	.zero		1


	//   ....[136]....
        /*09a8*/ 	.word	0x00009da0
        /*09ac*/ 	.word	0x00000000
        /*09b0*/ 	.word	0x00000000
        /*09b4*/ 	.short	0x010a
        /*09b6*/ 	.byte	0xff
	.zero		1


	//   ....[137]....
        /*09b8*/ 	.word	0x00009e00
        /*09bc*/ 	.word	0x00000000
        /*09c0*/ 	.word	0x00000000
        /*09c4*/ 	.short	0x010a
        /*09c6*/ 	.byte	0xff
	.zero		1


	//   ....[138]....
        /*09c8*/ 	.word	0x00009e50
        /*09cc*/ 	.word	0x00000000
        /*09d0*/ 	.word	0x00000130
        /*09d4*/ 	.short	0x010a
        /*09d6*/ 	.byte	0xff
	.zero		1


	//   ....[139]....
        /*09d8*/ 	.word	0x00009eb0
        /*09dc*/ 	.word	0x00000000
        /*09e0*/ 	.word	0x000000e0
        /*09e4*/ 	.short	0x010a
        /*09e6*/ 	.byte	0xff
	.zero		1


	//   ....[140]....
        /*09e8*/ 	.word	0x00009f00
        /*09ec*/ 	.word	0x00000000
        /*09f0*/ 	.word	0x000000d0
        /*09f4*/ 	.short	0x010a
        /*09f6*/ 	.byte	0xff
	.zero		1


	//   ....[141]....
        /*09f8*/ 	.word	0x00009f60
        /*09fc*/ 	.word	0x00000000
        /*0a00*/ 	.word	0x000000e0
        /*0a04*/ 	.short	0x010a
        /*0a06*/ 	.byte	0xff
	.zero		1


	//   ....[142]....
        /*0a08*/ 	.word	0x00009fc0
        /*0a0c*/ 	.word	0x00000004
        /*0a10*/ 	.word	0x00000008
        /*0a14*/ 	.short	0x010a
        /*0a16*/ 	.byte	0xff
	.zero		1


	//   ....[143]....
        /*0a18*/ 	.word	0x0000a0a0
        /*0a1c*/ 	.word	0x00000002
        /*0a20*/ 	.word	0x00000008
        /*0a24*/ 	.short	0x010a
        /*0a26*/ 	.byte	0xff
	.zero		1


	//   ....[144]....
        /*0a28*/ 	.word	0x0000a0f0
        /*0a2c*/ 	.word	0x00000000
        /*0a30*/ 	.word	0x000000d0
        /*0a34*/ 	.short	0x010a
        /*0a36*/ 	.byte	0xff
	.zero		1


	//   ....[145]....
        /*0a38*/ 	.word	0x0000a150
        /*0a3c*/ 	.word	0x00000000
        /*0a40*/ 	.word	0x00000110
        /*0a44*/ 	.short	0x010a
        /*0a46*/ 	.byte	0xff
	.zero		1


	//   ....[146]....
        /*0a48*/ 	.word	0x0000a1b0
        /*0a4c*/ 	.word	0x00000000
        /*0a50*/ 	.word	0x00000000
        /*0a54*/ 	.short	0x010a
        /*0a56*/ 	.byte	0xff
	.zero		1


	//   ....[147]....
        /*0a58*/ 	.word	0x0000a210
        /*0a5c*/ 	.word	0x00000000
        /*0a60*/ 	.word	0x00000000
        /*0a64*/ 	.short	0x010a
        /*0a66*/ 	.byte	0xff
	.zero		1


	//   ....[148]....
        /*0a68*/ 	.word	0x0000a270
        /*0a6c*/ 	.word	0x00000000
        /*0a70*/ 	.word	0x00000000
        /*0a74*/ 	.short	0x010a
        /*0a76*/ 	.byte	0xff
	.zero		1


	//   ....[149]....
        /*0a78*/ 	.word	0x0000a2d0
        /*0a7c*/ 	.word	0x00000000
        /*0a80*/ 	.word	0x00000000
        /*0a84*/ 	.short	0x010a
        /*0a86*/ 	.byte	0xff
	.zero		1


	//   ....[150]....
        /*0a88*/ 	.word	0x0000a330
        /*0a8c*/ 	.word	0x00000000
        /*0a90*/ 	.word	0x00000150
        /*0a94*/ 	.short	0x010a
        /*0a96*/ 	.byte	0xff
	.zero		1


	//   ....[151]....
        /*0a98*/ 	.word	0x0000a380
        /*0a9c*/ 	.word	0x00000000
        /*0aa0*/ 	.word	0x000000d0
        /*0aa4*/ 	.short	0x010a
        /*0aa6*/ 	.byte	0xff
	.zero		1


	//   ....[152]....
        /*0aa8*/ 	.word	0x0000a3e0
        /*0aac*/ 	.word	0x00000000
        /*0ab0*/ 	.word	0x000000c8
        /*0ab4*/ 	.short	0x010a
        /*0ab6*/ 	.byte	0xff
	.zero		1


	//   ....[153]....
        /*0ab8*/ 	.word	0x0000a440
        /*0abc*/ 	.word	0x00000000
        /*0ac0*/ 	.word	0x000000a0
        /*0ac4*/ 	.short	0x010a
        /*0ac6*/ 	.byte	0xff
	.zero		1


	//   ....[154]....
        /*0ac8*/ 	.word	0x0000a4a0
        /*0acc*/ 	.word	0x00000000
        /*0ad0*/ 	.word	0x000000a8
        /*0ad4*/ 	.short	0x010a
        /*0ad6*/ 	.byte	0xff
	.zero		1


	//   ....[155]....
        /*0ad8*/ 	.word	0x0000a500
        /*0adc*/ 	.word	0x00000000
        /*0ae0*/ 	.word	0x000000b0
        /*0ae4*/ 	.short	0x010a
        /*0ae6*/ 	.byte	0xff
	.zero		1


	//   ....[156]....
        /*0ae8*/ 	.word	0x0000a560
        /*0aec*/ 	.word	0x00000000
        /*0af0*/ 	.word	0x000000b8
        /*0af4*/ 	.short	0x010a
        /*0af6*/ 	.byte	0xff
	.zero		1


	//   ....[157]....
        /*0af8*/ 	.word	0x0000a5c0
        /*0afc*/ 	.word	0x00000000
        /*0b00*/ 	.word	0x000000a0
        /*0b04*/ 	.short	0x010a
        /*0b06*/ 	.byte	0xff
	.zero		1


	//   ....[158]....
        /*0b08*/ 	.word	0x0000a620
        /*0b0c*/ 	.word	0x00000000
        /*0b10*/ 	.word	0x000000a8
        /*0b14*/ 	.short	0x010a
        /*0b16*/ 	.byte	0xff
	.zero		1


	//   ....[159]....
        /*0b18*/ 	.word	0x0000a680
        /*0b1c*/ 	.word	0x00000000
        /*0b20*/ 	.word	0x000000b0
        /*0b24*/ 	.short	0x010a
        /*0b26*/ 	.byte	0xff
	.zero		1


	//   ....[160]....
        /*0b28*/ 	.word	0x0000a6d0
        /*0b2c*/ 	.word	0x00000000
        /*0b30*/ 	.word	0x000000d0
        /*0b34*/ 	.short	0x010a
        /*0b36*/ 	.byte	0xff
	.zero		1


	//   ....[161]....
        /*0b38*/ 	.word	0x0000a730
        /*0b3c*/ 	.word	0x00000002
        /*0b40*/ 	.word	0x00000080
        /*0b44*/ 	.short	0x010a
        /*0b46*/ 	.byte	0xff
	.zero		1


	//   ....[162]....
        /*0b48*/ 	.word	0x0000a780
        /*0b4c*/ 	.word	0x00000070
        /*0b50*/ 	.word	0x000000f0
        /*0b54*/ 	.short	0x010a
        /*0b56*/ 	.byte	0xff
	.zero		1


	//   ....[163]....
        /*0b58*/ 	.word	0x0000a7d0
        /*0b5c*/ 	.word	0x00000002
        /*0b60*/ 	.word	0x00000080
        /*0b64*/ 	.short	0x010a
        /*0b66*/ 	.byte	0xff
	.zero		1


	//   ....[164]....
        /*0b68*/ 	.word	0x0000a820
        /*0b6c*/ 	.word	0x00000000
        /*0b70*/ 	.word	0x00000080
        /*0b74*/ 	.short	0x010a
        /*0b76*/ 	.byte	0xff
	.zero		1


	//   ....[165]....
        /*0b78*/ 	.word	0x0000a870
        /*0b7c*/ 	.word	0x00000000
        /*0b80*/ 	.word	0x00000080
        /*0b84*/ 	.short	0x010a
        /*0b86*/ 	.byte	0xff
	.zero		1


	//----- nvinfo : EIATTR_NUM_MBARRIERS
	.align		4
.L_47:
        /*0b88*/ 	.byte	0x03, 0x38
        /*0b8a*/ 	.short	0x002b


	//----- nvinfo : EIATTR_EXIT_INSTR_OFFSETS
	.align		4
        /*0b8c*/ 	.byte	0x04, 0x1c
        /*0b8e*/ 	.short	(.L_49 - .L_48)


	//   ....[0]....
.L_48:
        /*0b90*/ 	.word	0x00002af0


	//   ....[1]....
        /*0b94*/ 	.word	0x00002ff0


	//   ....[2]....
        /*0b98*/ 	.word	0x00003050


	//   ....[3]....
        /*0b9c*/ 	.word	0x000043d0


	//   ....[4]....
        /*0ba0*/ 	.word	0x000055b0


	//   ....[5]....
        /*0ba4*/ 	.word	0x000055f0


	//   ....[6]....
        /*0ba8*/ 	.word	0x00009920


	//   ....[7]....
        /*0bac*/ 	.word	0x000099a0


	//   ....[8]....
        /*0bb0*/ 	.word	0x000099d0


	//   ....[9]....
        /*0bb4*/ 	.word	0x00009a40


	//----- nvinfo : EIATTR_MAX_THREADS
	.align		4
.L_49:
        /*0bb8*/ 	.byte	0x04, 0x05
        /*0bba*/ 	.short	(.L_51 - .L_50)
.L_50:
        /*0bbc*/ 	.word	0x00000100
        /*0bc0*/ 	.word	0x00000001
        /*0bc4*/ 	.word	0x00000001


	//----- nvinfo : EIATTR_CRS_STACK_SIZE
	.align		4
.L_51:
        /*0bc8*/ 	.byte	0x04, 0x1e
        /*0bca*/ 	.short	(.L_53 - .L_52)
.L_52:
        /*0bcc*/ 	.word	0x00000000


	//----- nvinfo : EIATTR_CBANK_PARAM_SIZE
	.align		4
.L_53:
        /*0bd0*/ 	.byte	0x03, 0x19
        /*0bd2*/ 	.short	0x0800


	//----- nvinfo : EIATTR_PARAM_CBANK
	.align		4
        /*0bd4*/ 	.byte	0x04, 0x0a
        /*0bd6*/ 	.short	(.L_55 - .L_54)
	.align		4
.L_54:
        /*0bd8*/ 	.word	index@(.nv.constant0._ZN7cutlass13device_kernelINS_4gemm6kernel13GemmUniversalIN4cute5tupleIJiiiiEEENS1_10collective13CollectiveMmaINS1_35MainloopSm100TmaUmmaWarpSpecializedILi8ELi2ELi4ENS5_IJNS4_1CILi2EEENSA_ILi1EEESC_EEEEENS5_IJNSA_ILi128EEENSA_ILi256EEENSA_ILi64EEEEEENS_6half_tENS5_IJlSC_lEEESJ_SK_NS4_8TiledMMAINS4_8MMA_AtomIJNS4_26SM100_MMA_F16BF16_2x1SM_SSISJ_SJ_fLi128ELi256ELNS4_4UMMA5MajorE0ELSP_0ELNSO_7ScaleInE0ELSQ_0EEEEEENS4_6LayoutINS5_IJSC_SC_SC_EEENS5_IJNSA_ILi0EEESV_SV_EEEEENS5_IJNS4_10UnderscoreESY_SY_EEEEENS4_18SM100_TMA_2SM_LOADENS4_14ComposedLayoutINS4_7SwizzleILi3ELi4ELi3EEENS4_18smem_ptr_flag_bitsILi16EEENST_INS5_IJNSA_ILi8EEESH_EEENS5_IJSH_SC_EEEEEEEvNS4_8identityES11_S1B_vS1C_EENS_8epilogue10collective18CollectiveEpilogueINS1E_23Sm100TmaWarpSpecializedILi4ELi2ELi32ELb1ELb0EEEJNS5_IJSH_SG_SH_EEENS5_IJNST_ISH_SC_EENST_INS5_IJNSA_ILi32EEESB_EEENS5_IJSC_SF_EEEEEEEESJ_SK_SJ_SK_NS1E_6fusion15FusionCallbacksIS1I_NS1Q_17LinearCombinationISJ_fSJ_fLNS_15FloatRoundStyleE2EEES1J_S1P_JEEENS4_5SM1004TMEM4LOAD26SM100_TMEM_LOAD_32dp32b32xENS4_13SM90_TMA_LOADENS12_INS13_ILi2ELi4ELi3EEES16_NST_INS5_IJS17_S1L_EEENS5_IJS1L_SC_EEEEEEENS4_39AutoVectorizingCopyWithAssumedAlignmentILi128EEENS4_14SM90_TMA_STOREES25_S27_S27_EEEvvEEEEvNT_6ParamsE)
        /*0bdc*/ 	.short	0x0380
        /*0bde*/ 	.short	0x0800


	//----- nvinfo : EIATTR_SW_WAR
	.align		4
.L_55:
        /*0be0*/ 	.byte	0x04, 0x36
        /*0be2*/ 	.short	(.L_57 - .L_56)
.L_56:
        /*0be4*/ 	.word	0x00000008
.L_57:


//--------------------- .nv.callgraph             --------------------------
	.section	.nv.callgraph,"",@"SHT_CUDA_CALLGRAPH"
	.align	4
	.sectionentsize	8
	.align		4
        /*0000*/ 	.word	0x00000000
	.align		4
        /*0004*/ 	.word	0xffffffff
	.align		4
        /*0008*/ 	.word	index@(_ZN7cutlass13device_kernelINS_4gemm6kernel13GemmUniversalIN4cute5tupleIJiiiiEEENS1_10collective13CollectiveMmaINS1_35MainloopSm100TmaUmmaWarpSpecializedILi8ELi2ELi4ENS5_IJNS4_1CILi2EEENSA_ILi1EEESC_EEEEENS5_IJNSA_ILi128EEENSA_ILi256EEENSA_ILi64EEEEEENS_6half_tENS5_IJlSC_lEEESJ_SK_NS4_8TiledMMAINS4_8MMA_AtomIJNS4_26SM100_MMA_F16BF16_2x1SM_SSISJ_SJ_fLi128ELi256ELNS4_4UMMA5MajorE0ELSP_0ELNSO_7ScaleInE0ELSQ_0EEEEEENS4_6LayoutINS5_IJSC_SC_SC_EEENS5_IJNSA_ILi0EEESV_SV_EEEEENS5_IJNS4_10UnderscoreESY_SY_EEEEENS4_18SM100_TMA_2SM_LOADENS4_14ComposedLayoutINS4_7SwizzleILi3ELi4ELi3EEENS4_18smem_ptr_flag_bitsILi16EEENST_INS5_IJNSA_ILi8EEESH_EEENS5_IJSH_SC_EEEEEEEvNS4_8identityES11_S1B_vS1C_EENS_8epilogue10collective18CollectiveEpilogueINS1E_23Sm100TmaWarpSpecializedILi4ELi2ELi32ELb1ELb0EEEJNS5_IJSH_SG_SH_EEENS5_IJNST_ISH_SC_EENST_INS5_IJNSA_ILi32EEESB_EEENS5_IJSC_SF_EEEEEEEESJ_SK_SJ_SK_NS1E_6fusion15FusionCallbacksIS1I_NS1Q_17LinearCombinationISJ_fSJ_fLNS_15FloatRoundStyleE2EEES1J_S1P_JEEENS4_5SM1004TMEM4LOAD26SM100_TMEM_LOAD_32dp32b32xENS4_13SM90_TMA_LOADENS12_INS13_ILi2ELi4ELi3EEES16_NST_INS5_IJS17_S1L_EEENS5_IJS1L_SC_EEEEEEENS4_39AutoVectorizingCopyWithAssumedAlignmentILi128EEENS4_14SM90_TMA_STOREES25_S27_S27_EEEvvEEEEvNT_6ParamsE)
	.align		4
        /*000c*/ 	.word	index@(__assertfail)
	.align		4
        /*0010*/ 	.word	0x00000000
	.align		4
        /*0014*/ 	.word	0xfffffffe
	.align		4
        /*0018*/ 	.word	0x00000000
	.align		4
        /*001c*/ 	.word	0xfffffffd
	.align		4
        /*0020*/ 	.word	0x00000000
	.align		4
        /*0024*/ 	.word	0xfffffffc


//--------------------- .nv.constant4             --------------------------
	.section	.nv.constant4,"a",@progbits
	.align	8
	.align		8
.nv.constant4:
        /*0000*/ 	.dword	__assertfail
	.align		8
        /*0008*/ 	.dword	__unnamed_1
	.align		8
        /*0010*/ 	.dword	__unnamed_2
	.align		8
        /*0018*/ 	.dword	_ZN40_INTERNAL_90bc2893_4_k_cu_e4b96bd6_108484cuda3std3__45__cpo5beginE
	.align		8
        /*0020*/ 	.dword	_ZN40_INTERNAL_90bc2893_4_k_cu_e4b96bd6_108484cuda3std3__45__cpo3endE
	.align		8
        /*0028*/ 	.dword	_ZN40_INTERNAL_90bc2893_4_k_cu_e4b96bd6_108484cuda3std3__45__cpo6cbeginE
	.align		8
        /*0030*/ 	.dword	_ZN40_INTERNAL_90bc2893_4_k_cu_e4b96bd6_108484cuda3std3__45__cpo4cendE
	.align		8
        /*0038*/ 	.dword	_ZN40_INTERNAL_90bc2893_4_k_cu_e4b96bd6_108484cuda3std3__442_GLOBAL__N__90bc2893_4_k_cu_e4b96bd6_108486ignoreE
	.align		8
        /*0040*/ 	.dword	_ZN40_INTERNAL_90bc2893_4_k_cu_e4b96bd6_108484cuda3std3__419piecewise_constructE
	.align		8
        /*0048*/ 	.dword	_ZN40_INTERNAL_90bc2893_4_k_cu_e4b96bd6_108484cuda3std3__48in_placeE
	.align		8
        /*0050*/ 	.dword	_ZN40_INTERNAL_90bc2893_4_k_cu_e4b96bd6_108484cuda3std6ranges3__45__cpo4swapE
	.align		8
        /*0058*/ 	.dword	_ZN40_INTERNAL_90bc2893_4_k_cu_e4b96bd6_108484cuda3std6ranges3__45__cpo9iter_moveE
	.align		8
        /*0060*/ 	.dword	_ZN40_INTERNAL_90bc2893_4_k_cu_e4b96bd6_108484cute7productE
	.align		8
        /*0068*/ 	.dword	_ZN40_INTERNAL_90bc2893_4_k_cu_e4b96bd6_108484cute1_E
	.align		8
        /*0070*/ 	.dword	$str$25
	.align		8
        /*0078*/ 	.dword	$str$26
	.align		8
        /*0080*/ 	.dword	$str$27
	.align		8
        /*0088*/ 	.dword	$str$28


//--------------------- .text._ZN7cutlass13device_kernelINS_4gemm6kernel13GemmUniversalIN4cute5tupleIJiiiiEEENS1_10collective13CollectiveMmaINS1_35MainloopSm100TmaUmmaWarpSpecializedILi8ELi2ELi4ENS5_IJNS4_1CILi2EEENSA_ILi1EEESC_EEEEENS5_IJNSA_ILi128EEENSA_ILi256EEENSA_ILi64EEEEEENS_6half_tENS5_IJlSC_lEEESJ_SK_NS4_8TiledMMAINS4_8MMA_AtomIJNS4_26SM100_MMA_F16BF16_2x1SM_SSISJ_SJ_fLi128ELi256ELNS4_4UMMA5MajorE0ELSP_0ELNSO_7ScaleInE0ELSQ_0EEEEEENS4_6LayoutINS5_IJSC_SC_SC_EEENS5_IJNSA_ILi0EEESV_SV_EEEEENS5_IJNS4_10UnderscoreESY_SY_EEEEENS4_18SM100_TMA_2SM_LOADENS4_14ComposedLayoutINS4_7SwizzleILi3ELi4ELi3EEENS4_18smem_ptr_flag_bitsILi16EEENST_INS5_IJNSA_ILi8EEESH_EEENS5_IJSH_SC_EEEEEEEvNS4_8identityES11_S1B_vS1C_EENS_8epilogue10collective18CollectiveEpilogueINS1E_23Sm100TmaWarpSpecializedILi4ELi2ELi32ELb1ELb0EEEJNS5_IJSH_SG_SH_EEENS5_IJNST_ISH_SC_EENST_INS5_IJNSA_ILi32EEESB_EEENS5_IJSC_SF_EEEEEEEESJ_SK_SJ_SK_NS1E_6fusion15FusionCallbacksIS1I_NS1Q_17LinearCombinationISJ_fSJ_fLNS_15FloatRoundStyleE2EEES1J_S1P_JEEENS4_5SM1004TMEM4LOAD26SM100_TMEM_LOAD_32dp32b32xENS4_13SM90_TMA_LOADENS12_INS13_ILi2ELi4ELi3EEES16_NST_INS5_IJS17_S1L_EEENS5_IJS1L_SC_EEEEEEENS4_39AutoVectorizingCopyWithAssumedAlignmentILi128EEENS4_14SM90_TMA_STOREES25_S27_S27_EEEvvEEEEvNT_6ParamsE --------------------------
	.section	.text._ZN7cutlass13device_kernelINS_4gemm6kernel13GemmUniversalIN4cute5tupleIJiiiiEEENS1_10collective13CollectiveMmaINS1_35MainloopSm100TmaUmmaWarpSpecializedILi8ELi2ELi4ENS5_IJNS4_1CILi2EEENSA_ILi1EEESC_EEEEENS5_IJNSA_ILi128EEENSA_ILi256EEENSA_ILi64EEEEEENS_6half_tENS5_IJlSC_lEEESJ_SK_NS4_8TiledMMAINS4_8MMA_AtomIJNS4_26SM100_MMA_F16BF16_2x1SM_SSISJ_SJ_fLi128ELi256ELNS4_4UMMA5MajorE0ELSP_0ELNSO_7ScaleInE0ELSQ_0EEEEEENS4_6LayoutINS5_IJSC_SC_SC_EEENS5_IJNSA_ILi0EEESV_SV_EEEEENS5_IJNS4_10UnderscoreESY_SY_EEEEENS4_18SM100_TMA_2SM_LOADENS4_14ComposedLayoutINS4_7SwizzleILi3ELi4ELi3EEENS4_18smem_ptr_flag_bitsILi16EEENST_INS5_IJNSA_ILi8EEESH_EEENS5_IJSH_SC_EEEEEEEvNS4_8identityES11_S1B_vS1C_EENS_8epilogue10collective18CollectiveEpilogueINS1E_23Sm100TmaWarpSpecializedILi4ELi2ELi32ELb1ELb0EEEJNS5_IJSH_SG_SH_EEENS5_IJNST_ISH_SC_EENST_INS5_IJNSA_ILi32EEESB_EEENS5_IJSC_SF_EEEEEEEESJ_SK_SJ_SK_NS1E_6fusion15FusionCallbacksIS1I_NS1Q_17LinearCombinationISJ_fSJ_fLNS_15FloatRoundStyleE2EEES1J_S1P_JEEENS4_5SM1004TMEM4LOAD26SM100_TMEM_LOAD_32dp32b32xENS4_13SM90_TMA_LOADENS12_INS13_ILi2ELi4ELi3EEES16_NST_INS5_IJS17_S1L_EEENS5_IJS1L_SC_EEEEEEENS4_39AutoVectorizingCopyWithAssumedAlignmentILi128EEENS4_14SM90_TMA_STOREES25_S27_S27_EEEvvEEEEvNT_6ParamsE,"ax",@progbits
	.align	128
.text._ZN7cutlass13device_kernelINS_4gemm6kernel13GemmUniversalIN4cute5tupleIJiiiiEEENS1_10collective13CollectiveMmaINS1_35MainloopSm100TmaUmmaWarpSpecializedILi8ELi2ELi4ENS5_IJNS4_1CILi2EEENSA_ILi1EEESC_EEEEENS5_IJNSA_ILi128EEENSA_ILi256EEENSA_ILi64EEEEEENS_6half_tENS5_IJlSC_lEEESJ_SK_NS4_8TiledMMAINS4_8MMA_AtomIJNS4_26SM100_MMA_F16BF16_2x1SM_SSISJ_SJ_fLi128ELi256ELNS4_4UMMA5MajorE0ELSP_0ELNSO_7ScaleInE0ELSQ_0EEEEEENS4_6LayoutINS5_IJSC_SC_SC_EEENS5_IJNSA_ILi0EEESV_SV_EEEEENS5_IJNS4_10UnderscoreESY_SY_EEEEENS4_18SM100_TMA_2SM_LOADENS4_14ComposedLayoutINS4_7SwizzleILi3ELi4ELi3EEENS4_18smem_ptr_flag_bitsILi16EEENST_INS5_IJNSA_ILi8EEESH_EEENS5_IJSH_SC_EEEEEEEvNS4_8identityES11_S1B_vS1C_EENS_8epilogue10collective18CollectiveEpilogueINS1E_23Sm100TmaWarpSpecializedILi4ELi2ELi32ELb1ELb0EEEJNS5_IJSH_SG_SH_EEENS5_IJNST_ISH_SC_EENST_INS5_IJNSA_ILi32EEESB_EEENS5_IJSC_SF_EEEEEEEESJ_SK_SJ_SK_NS1E_6fusion15FusionCallbacksIS1I_NS1Q_17LinearCombinationISJ_fSJ_fLNS_15FloatRoundStyleE2EEES1J_S1P_JEEENS4_5SM1004TMEM4LOAD26SM100_TMEM_LOAD_32dp32b32xENS4_13SM90_TMA_LOADENS12_INS13_ILi2ELi4ELi3EEES16_NST_INS5_IJS17_S1L_EEENS5_IJS1L_SC_EEEEEEENS4_39AutoVectorizingCopyWithAssumedAlignmentILi128EEENS4_14SM90_TMA_STOREES25_S27_S27_EEEvvEEEEvNT_6ParamsE:
        .type           _ZN7cutlass13device_kernelINS_4gemm6kernel13GemmUniversalIN4cute5tupleIJiiiiEEENS1_10collective13CollectiveMmaINS1_35MainloopSm100TmaUmmaWarpSpecializedILi8ELi2ELi4ENS5_IJNS4_1CILi2EEENSA_ILi1EEESC_EEEEENS5_IJNSA_ILi128EEENSA_ILi256EEENSA_ILi64EEEEEENS_6half_tENS5_IJlSC_lEEESJ_SK_NS4_8TiledMMAINS4_8MMA_AtomIJNS4_26SM100_MMA_F16BF16_2x1SM_SSISJ_SJ_fLi128ELi256ELNS4_4UMMA5MajorE0ELSP_0ELNSO_7ScaleInE0ELSQ_0EEEEEENS4_6LayoutINS5_IJSC_SC_SC_EEENS5_IJNSA_ILi0EEESV_SV_EEEEENS5_IJNS4_10UnderscoreESY_SY_EEEEENS4_18SM100_TMA_2SM_LOADENS4_14ComposedLayoutINS4_7SwizzleILi3ELi4ELi3EEENS4_18smem_ptr_flag_bitsILi16EEENST_INS5_IJNSA_ILi8EEESH_EEENS5_IJSH_SC_EEEEEEEvNS4_8identityES11_S1B_vS1C_EENS_8epilogue10collective18CollectiveEpilogueINS1E_23Sm100TmaWarpSpecializedILi4ELi2ELi32ELb1ELb0EEEJNS5_IJSH_SG_SH_EEENS5_IJNST_ISH_SC_EENST_INS5_IJNSA_ILi32EEESB_EEENS5_IJSC_SF_EEEEEEEESJ_SK_SJ_SK_NS1E_6fusion15FusionCallbacksIS1I_NS1Q_17LinearCombinationISJ_fSJ_fLNS_15FloatRoundStyleE2EEES1J_S1P_JEEENS4_5SM1004TMEM4LOAD26SM100_TMEM_LOAD_32dp32b32xENS4_13SM90_TMA_LOADENS12_INS13_ILi2ELi4ELi3EEES16_NST_INS5_IJS17_S1L_EEENS5_IJS1L_SC_EEEEEEENS4_39AutoVectorizingCopyWithAssumedAlignmentILi128EEENS4_14SM90_TMA_STOREES25_S27_S27_EEEvvEEEEvNT_6ParamsE,@function
        .size           _ZN7cutlass13device_kernelINS_4gemm6kernel13GemmUniversalIN4cute5tupleIJiiiiEEENS1_10collective13CollectiveMmaINS1_35MainloopSm100TmaUmmaWarpSpecializedILi8ELi2ELi4ENS5_IJNS4_1CILi2EEENSA_ILi1EEESC_EEEEENS5_IJNSA_ILi128EEENSA_ILi256EEENSA_ILi64EEEEEENS_6half_tENS5_IJlSC_lEEESJ_SK_NS4_8TiledMMAINS4_8MMA_AtomIJNS4_26SM100_MMA_F16BF16_2x1SM_SSISJ_SJ_fLi128ELi256ELNS4_4UMMA5MajorE0ELSP_0ELNSO_7ScaleInE0ELSQ_0EEEEEENS4_6LayoutINS5_IJSC_SC_SC_EEENS5_IJNSA_ILi0EEESV_SV_EEEEENS5_IJNS4_10UnderscoreESY_SY_EEEEENS4_18SM100_TMA_2SM_LOADENS4_14ComposedLayoutINS4_7SwizzleILi3ELi4ELi3EEENS4_18smem_ptr_flag_bitsILi16EEENST_INS5_IJNSA_ILi8EEESH_EEENS5_IJSH_SC_EEEEEEEvNS4_8identityES11_S1B_vS1C_EENS_8epilogue10collective18CollectiveEpilogueINS1E_23Sm100TmaWarpSpecializedILi4ELi2ELi32ELb1ELb0EEEJNS5_IJSH_SG_SH_EEENS5_IJNST_ISH_SC_EENST_INS5_IJNSA_ILi32EEESB_EEENS5_IJSC_SF_EEEEEEEESJ_SK_SJ_SK_NS1E_6fusion15FusionCallbacksIS1I_NS1Q_17LinearCombinationISJ_fSJ_fLNS_15FloatRoundStyleE2EEES1J_S1P_JEEENS4_5SM1004TMEM4LOAD26SM100_TMEM_LOAD_32dp32b32xENS4_13SM90_TMA_LOADENS12_INS13_ILi2ELi4ELi3EEES16_NST_INS5_IJS17_S1L_EEENS5_IJS1L_SC_EEEEEEENS4_39AutoVectorizingCopyWithAssumedAlignmentILi128EEENS4_14SM90_TMA_STOREES25_S27_S27_EEEvvEEEEvNT_6ParamsE,(.L_x_209 - _ZN7cutlass13device_kernelINS_4gemm6kernel13GemmUniversalIN4cute5tupleIJiiiiEEENS1_10collective13CollectiveMmaINS1_35MainloopSm100TmaUmmaWarpSpecializedILi8ELi2ELi4ENS5_IJNS4_1CILi2EEENSA_ILi1EEESC_EEEEENS5_IJNSA_ILi128EEENSA_ILi256EEENSA_ILi64EEEEEENS_6half_tENS5_IJlSC_lEEESJ_SK_NS4_8TiledMMAINS4_8MMA_AtomIJNS4_26SM100_MMA_F16BF16_2x1SM_SSISJ_SJ_fLi128ELi256ELNS4_4UMMA5MajorE0ELSP_0ELNSO_7ScaleInE0ELSQ_0EEEEEENS4_6LayoutINS5_IJSC_SC_SC_EEENS5_IJNSA_ILi0EEESV_SV_EEEEENS5_IJNS4_10UnderscoreESY_SY_EEEEENS4_18SM100_TMA_2SM_LOADENS4_14ComposedLayoutINS4_7SwizzleILi3ELi4ELi3EEENS4_18smem_ptr_flag_bitsILi16EEENST_INS5_IJNSA_ILi8EEESH_EEENS5_IJSH_SC_EEEEEEEvNS4_8identityES11_S1B_vS1C_EENS_8epilogue10collective18CollectiveEpilogueINS1E_23Sm100TmaWarpSpecializedILi4ELi2ELi32ELb1ELb0EEEJNS5_IJSH_SG_SH_EEENS5_IJNST_ISH_SC_EENST_INS5_IJNSA_ILi32EEESB_EEENS5_IJSC_SF_EEEEEEEESJ_SK_SJ_SK_NS1E_6fusion15FusionCallbacksIS1I_NS1Q_17LinearCombinationISJ_fSJ_fLNS_15FloatRoundStyleE2EEES1J_S1P_JEEENS4_5SM1004TMEM4LOAD26SM100_TMEM_LOAD_32dp32b32xENS4_13SM90_TMA_LOADENS12_INS13_ILi2ELi4ELi3EEES16_NST_INS5_IJS17_S1L_EEENS5_IJS1L_SC_EEEEEEENS4_39AutoVectorizingCopyWithAssumedAlignmentILi128EEENS4_14SM90_TMA_STOREES25_S27_S27_EEEvvEEEEvNT_6ParamsE)
        .other          _ZN7cutlass13device_kernelINS_4gemm6kernel13GemmUniversalIN4cute5tupleIJiiiiEEENS1_10collective13CollectiveMmaINS1_35MainloopSm100TmaUmmaWarpSpecializedILi8ELi2ELi4ENS5_IJNS4_1CILi2EEENSA_ILi1EEESC_EEEEENS5_IJNSA_ILi128EEENSA_ILi256EEENSA_ILi64EEEEEENS_6half_tENS5_IJlSC_lEEESJ_SK_NS4_8TiledMMAINS4_8MMA_AtomIJNS4_26SM100_MMA_F16BF16_2x1SM_SSISJ_SJ_fLi128ELi256ELNS4_4UMMA5MajorE0ELSP_0ELNSO_7ScaleInE0ELSQ_0EEEEEENS4_6LayoutINS5_IJSC_SC_SC_EEENS5_IJNSA_ILi0EEESV_SV_EEEEENS5_IJNS4_10UnderscoreESY_SY_EEEEENS4_18SM100_TMA_2SM_LOADENS4_14ComposedLayoutINS4_7SwizzleILi3ELi4ELi3EEENS4_18smem_ptr_flag_bitsILi16EEENST_INS5_IJNSA_ILi8EEESH_EEENS5_IJSH_SC_EEEEEEEvNS4_8identityES11_S1B_vS1C_EENS_8epilogue10collective18CollectiveEpilogueINS1E_23Sm100TmaWarpSpecializedILi4ELi2ELi32ELb1ELb0EEEJNS5_IJSH_SG_SH_EEENS5_IJNST_ISH_SC_EENST_INS5_IJNSA_ILi32EEESB_EEENS5_IJSC_SF_EEEEEEEESJ_SK_SJ_SK_NS1E_6fusion15FusionCallbacksIS1I_NS1Q_17LinearCombinationISJ_fSJ_fLNS_15FloatRoundStyleE2EEES1J_S1P_JEEENS4_5SM1004TMEM4LOAD26SM100_TMEM_LOAD_32dp32b32xENS4_13SM90_TMA_LOADENS12_INS13_ILi2ELi4ELi3EEES16_NST_INS5_IJS17_S1L_EEENS5_IJS1L_SC_EEEEEEENS4_39AutoVectorizingCopyWithAssumedAlignmentILi128EEENS4_14SM90_TMA_STOREES25_S27_S27_EEEvvEEEEvNT_6ParamsE,@"STO_CUDA_ENTRY STV_DEFAULT"
_ZN7cutlass13device_kernelINS_4gemm6kernel13GemmUniversalIN4cute5tupleIJiiiiEEENS1_10collective13CollectiveMmaINS1_35MainloopSm100TmaUmmaWarpSpecializedILi8ELi2ELi4ENS5_IJNS4_1CILi2EEENSA_ILi1EEESC_EEEEENS5_IJNSA_ILi128EEENSA_ILi256EEENSA_ILi64EEEEEENS_6half_tENS5_IJlSC_lEEESJ_SK_NS4_8TiledMMAINS4_8MMA_AtomIJNS4_26SM100_MMA_F16BF16_2x1SM_SSISJ_SJ_fLi128ELi256ELNS4_4UMMA5MajorE0ELSP_0ELNSO_7ScaleInE0ELSQ_0EEEEEENS4_6LayoutINS5_IJSC_SC_SC_EEENS5_IJNSA_ILi0EEESV_SV_EEEEENS5_IJNS4_10UnderscoreESY_SY_EEEEENS4_18SM100_TMA_2SM_LOADENS4_14ComposedLayoutINS4_7SwizzleILi3ELi4ELi3EEENS4_18smem_ptr_flag_bitsILi16EEENST_INS5_IJNSA_ILi8EEESH_EEENS5_IJSH_SC_EEEEEEEvNS4_8identityES11_S1B_vS1C_EENS_8epilogue10collective18CollectiveEpilogueINS1E_23Sm100TmaWarpSpecializedILi4ELi2ELi32ELb1ELb0EEEJNS5_IJSH_SG_SH_EEENS5_IJNST_ISH_SC_EENST_INS5_IJNSA_ILi32EEESB_EEENS5_IJSC_SF_EEEEEEEESJ_SK_SJ_SK_NS1E_6fusion15FusionCallbacksIS1I_NS1Q_17LinearCombinationISJ_fSJ_fLNS_15FloatRoundStyleE2EEES1J_S1P_JEEENS4_5SM1004TMEM4LOAD26SM100_TMEM_LOAD_32dp32b32xENS4_13SM90_TMA_LOADENS12_INS13_ILi2ELi4ELi3EEES16_NST_INS5_IJS17_S1L_EEENS5_IJS1L_SC_EEEEEEENS4_39AutoVectorizingCopyWithAssumedAlignmentILi128EEENS4_14SM90_TMA_STOREES25_S27_S27_EEEvvEEEEvNT_6ParamsE:
[----:B------:R-:W1:Y:S01]  /*0000*/  LDC R1, c[0x0][0x37c] ;  /* 0x0000df00ff017b82 */ /* 0x000e620000000800 */
[----:B------:R-:W2:Y:S01]  /*0010*/  S2R R105, SR_TID.X ;  /* 0x0000000000697919 */ /* 0x000ea20000002100 */
[----:B------:R-:W3:Y:S06]  /*0020*/  LDCU.64 UR6, c[0x0][0x890] ;  /* 0x00011200ff0677ac */ /* 0x000eec0008000a00 */
[----:B------:R-:W4:Y:S01]  /*0030*/  S2UR UR37, SR_CgaCtaId ;  /* 0x00000000002579c3 */ /* 0x000f220000008800 */
[----:B------:R-:W-:Y:S02]  /*0040*/  PRMT R92, RZ, 0x7610, R92 ;  /* 0x00007610ff5c7816 */ /* 0x000fe4000000005c */
[----:B------:R-:W-:Y:S01]  /*0050*/  ELECT P1, URZ, PT ;  /* 0x0000000000ff782f */ /* 0x000fe20003820000 */
[----:B------:R-:W1:Y:S01]  /*0060*/  LDCU.64 UR46, c[0x0][0x358] ;  /* 0x00006b00ff2e77ac */ /* 0x000e620008000a00 */
[----:B---3--:R-:W-:-:S04]  /*0070*/  UISETP.NE.U32.AND UP0, UPT, UR6, URZ, UPT ;  /* 0x000000ff0600728c */ /* 0x008fc8000bf05070 */
[----:B------:R-:W-:Y:S02]  /*0080*/  UISETP.NE.AND.EX UP0, UPT, UR7, URZ, UPT, UP0 ;  /* 0x000000ff0700728c */ /* 0x000fe4000bf05300 */
[----:B----4-:R-:W-:Y:S02]  /*0090*/  ULOP3.LUT UR5, UR37, 0x1, URZ, 0xc0, !UPT ;  /* 0x0000000125057892 */ /* 0x010fe4000f8ec0ff */
[----:B------:R-:W-:Y:S01]  /*00a0*/  ULOP3.LUT UR4, UR37, 0x1, URZ, 0x3c, !UPT ;  /* 0x0000000125047892 */ /* 0x000fe2000f8e3cff */
[----:B--2---:R-:W-:-:S05]  /*00b0*/  SHF.R.U32.HI R96, RZ, 0x5, R105 ;  /* 0x00000005ff607819 */ /* 0x004fca0000011669 */
[----:B------:R-:W2:Y:S02]  /*00c0*/  SHFL.IDX PT, R0, R96, RZ, 0x1f ;  /* 0x00001fff60007589 */ /* 0x000ea400000e0000 */
[----:B--2---:R-:W-:Y:S01]  /*00d0*/  R2UR UR10, R0 ;  /* 0x00000000000a72ca */ /* 0x004fe200000e0000 */
[----:B-1----:R-:W-:-:S14]  /*00e0*/  BRA.U UP0, `(.L_x_0) ;  /* 0x00000001002c7547 */ /* 0x002fdc000b800000 */
[----:B------:R-:W1:Y:S02]  /*00f0*/  LDCU.64 UR8, c[0x0][0x888] ;  /* 0x00011100ff0877ac */ /* 0x000e640008000a00 */
[----:B-1----:R-:W-:-:S04]  /*0100*/  UISETP.NE.U32.AND UP0, UPT, UR8, URZ, UPT ;  /* 0x000000ff0800728c */ /* 0x002fc8000bf05070 */
[----:B------:R-:W-:-:S09]  /*0110*/  UISETP.NE.AND.EX UP0, UPT, UR9, URZ, UPT, UP0 ;  /* 0x000000ff0900728c */ /* 0x000fd2000bf05300 */
[----:B------:R-:W-:Y:S05]  /*0120*/  BRA.U !UP0, `(.L_x_1) ;  /* 0x0000000108107547 */ /* 0x000fea000b800000 */
[----:B------:R-:W1:Y:S02]  /*0130*/  LDC.64 R2, c[0x0][0x888] ;  /* 0x00022200ff027b82 */ /* 0x000e640000000a00 */
[----:B-1----:R1:W5:Y:S01]  /*0140*/  LDG.E R49, desc[UR46][R2.64] ;  /* 0x0000002e02317981 */ /* 0x002362000c1e1900 */
[----:B------:R-:W-:Y:S01]  /*0150*/  HFMA2 R92, -RZ, RZ, 0, 5.9604644775390625e-08 ;  /* 0x00000001ff5c7431 */ /* 0x000fe200000001ff */
[----:B------:R-:W-:Y:S05]  /*0160*/  BRA `(.L_x_0) ;  /* 0x00000000000c7947 */ /* 0x000fea0003800000 */
.L_x_1:
[----:B------:R-:W1:Y:S01]  /*0170*/  LDCU UR8, c[0x0][0x880] ;  /* 0x00011000ff0877ac */ /* 0x000e620008000800 */
[----:B------:R-:W-:Y:S01]  /*0180*/  HFMA2 R92, -RZ, RZ, 0, 5.9604644775390625e-08 ;  /* 0x00000001ff5c7431 */ /* 0x000fe200000001ff */
[----:B-1----:R-:W-:-:S07]  /*0190*/  MOV R49, UR8 ;  /* 0x0000000800317c02 */ /* 0x002fce0008000f00 */
.L_x_0:
[----:B------:R-:W2:Y:S02]  /*01a0*/  LDCU.64 UR8, c[0x0][0x8b0] ;  /* 0x00011600ff0877ac */ /* 0x000ea40008000a00 */
[----:B--2---:R-:W-:-:S04]  /*01b0*/  UISETP.NE.U32.AND UP0, UPT, UR8, URZ, UPT ;  /* 0x000000ff0800728c */ /* 0x004fc8000bf05070 */
[----:B------:R-:W-:-:S09]  /*01c0*/  UISETP.NE.AND.EX UP0, UPT, UR9, URZ, UPT, UP0 ;  /* 0x000000ff0900728c */ /* 0x000fd2000bf05300 */
[----:B------:R-:W-:Y:S05]  /*01d0*/  BRA.U UP0, `(.L_x_2) ;  /* 0x0000000100247547 */ /* 0x000fea000b800000 */
[----:B------:R-:W2:Y:S02]  /*01e0*/  LDCU.64 UR8, c[0x0][0x8a8] ;  /* 0x00011500ff0877ac */ /* 0x000ea40008000a00 */
[----:B--2---:R-:W-:-:S04]  /*01f0*/  UISETP.NE.U32.AND UP0, UPT, UR8, URZ, UPT ;  /* 0x000000ff0800728c */ /* 0x004fc8000bf05070 */
[----:B------:R-:W-:-:S09]  /*0200*/  UISETP.NE.AND.EX UP0, UPT, UR9, URZ, UPT, UP0 ;  /* 0x000000ff0900728c */ /* 0x000fd2000bf05300 */
[----:B------:R-:W-:Y:S05]  /*0210*/  BRA.U !UP0, `(.L_x_3) ;  /* 0x00000001080c7547 */ /* 0x000fea000b800000 */
[----:B-1----:R-:W1:Y:S02]  /*0220*/  LDC.64 R2, c[0x0][0x8a8] ;  /* 0x00022a00ff027b82 */ /* 0x002e640000000a00 */
[----:B-1----:R2:W5:Y:S01]  /*0230*/  LDG.E R47, desc[UR46][R2.64] ;  /* 0x0000002e022f7981 */ /* 0x002562000c1e1900 */
[----:B------:R-:W-:Y:S05]  /*0240*/  BRA `(.L_x_2) ;  /* 0x0000000000087947 */ /* 0x000fea0003800000 */
.L_x_3:
[----:B------:R-:W2:Y:S02]  /*0250*/  LDCU UR8, c[0x0][0x8a0] ;  /* 0x00011400ff0877ac */ /* 0x000ea40008000800 */
[----:B--2---:R-:W-:Y:S02]  /*0260*/  MOV R47, UR8 ;  /* 0x00000008002f7c02 */ /* 0x004fe40008000f00 */
.L_x_2:
[----:B------:R-:W-:Y:S01]  /*0270*/  IMAD.U32 R0, RZ, RZ, UR10 ;  /* 0x0000000aff007e24 */ /* 0x000fe2000f8e00ff */
[----:B------:R-:W-:Y:S04]  /*0280*/  BSSY.RECONVERGENT B0, `(.L_x_4) ;  /* 0x000000c000007945 */ /* 0x000fe80003800200 */
[C---:B------:R-:W-:Y:S02]  /*0290*/  ISETP.NE.OR P2, PT, R0.reuse, 0x1, !P1 ;  /* 0x000000010000780c */ /* 0x040fe40004f45670 */
[----:B------:R-:W-:-:S11]  /*02a0*/  ISETP.NE.OR P0, PT, R0, 0x3, !P1 ;  /* 0x000000030000780c */ /* 0x000fd60004f05670 */
[----:B------:R-:W-:Y:S05]  /*02b0*/  @P2 BRA `(.L_x_5) ;  /* 0x0000000000202947 */ /* 0x000fea0003800000 */
[----:B------:R-:W3:Y:S02]  /*02c0*/  LDCU.64 UR8, c[0x0][0x348] ;  /* 0x00006900ff0877ac */ /* 0x000ee40008000a00 */
[----:B---3--:R-:W-:Y:S02]  /*02d0*/  UIADD3 UR12, UP1, UPT, UR8, 0x80, URZ ;  /* 0x00000080080c7890 */ /* 0x008fe4000ff3e0ff */
[----:B------:R-:W-:Y:S02]  /*02e0*/  UIADD3 UR8, UP0, UPT, UR8, 0x180, URZ ;  /* 0x0000018008087890 */ /* 0x000fe4000ff1e0ff */
[----:B------:R-:W-:Y:S02]  /*02f0*/  UIADD3.X UR13, UPT, UPT, URZ, UR9, URZ, UP1, !UPT ;  /* 0x00000009ff0d7290 */ /* 0x000fe40008ffe4ff */
[----:B------:R-:W-:-:S07]  /*0300*/  UIADD3.X UR9, UPT, UPT, URZ, UR9, URZ, UP0, !UPT ;  /* 0x00000009ff097290 */ /* 0x000fce00087fe4ff */
[----:B------:R3:W-:Y:S02]  /*0310*/  UTMACCTL.PF [UR12] ;  /* 0x000000000c0079b9 */ /* 0x0007e40008040000 */
[----:B------:R3:W-:Y:S02]  /*0320*/  UTMACCTL.PF [UR8] ;  /* 0x00000000080079b9 */ /* 0x0007e40008040000 */
[----:B---3--:R-:W-:Y:S01]  /*0330*/  NOP ;  /* 0x0000000000007918 */ /* 0x008fe20000000000 */
.L_x_5:
[----:B------:R-:W-:Y:S05]  /*0340*/  BSYNC.RECONVERGENT B0 ;  /* 0x0000000000007941 */ /* 0x000fea0003800200 */
.L_x_4:
[----:B------:R-:W-:Y:S04]  /*0350*/  BSSY.RECONVERGENT B0, `(.L_x_6) ;  /* 0x000000a000007945 */ /* 0x000fe80003800200 */
        /* <DEDUP_REMOVED lines=9> */
.L_x_7:
[----:B------:R-:W-:Y:S05]  /*03f0*/  BSYNC.RECONVERGENT B0 ;  /* 0x0000000000007941 */ /* 0x000fea0003800200 */
.L_x_6:
[----:B------:R-:W3:Y:S01]  /*0400*/  LDCU.64 UR8, c[0x0][0x888] ;  /* 0x00011100ff0877ac */ /* 0x000ee20008000a00 */
[----:B------:R-:W-:Y:S02]  /*0410*/  UISETP.EQ.U32.AND UP1, UPT, UR6, URZ, UPT ;  /* 0x000000ff0600728c */ /* 0x000fe4000bf22070 */
[----:B------:R-:W-:Y:S02]  /*0420*/  UPLOP3.LUT UP5, UPT, UPT, UPT, UPT, 0x80, 0x8 ;  /* 0x000000000008789c */ /* 0x000fe40003faf070 */
[----:B---3--:R-:W-:-:S04]  /*0430*/  UISETP.NE.U32.AND UP0, UPT, UR8, URZ, UPT ;  /* 0x000000ff0800728c */ /* 0x008fc8000bf05070 */
[----:B------:R-:W-:-:S04]  /*0440*/  UISETP.NE.AND.EX UP0, UPT, UR9, URZ, UPT, UP0 ;  /* 0x000000ff0900728c */ /* 0x000fc8000bf05300 */
[----:B------:R-:W-:-:S04]  /*0450*/  UISETP.EQ.OR.EX UP2, UPT, UR7, URZ, !UP0, UP1 ;  /* 0x000000ff0700728c */ /* 0x000fc8000c742710 */
[----:B------:R-:W-:-:S05]  /*0460*/  UP2UR UR50, UPR, URZ, 0x4 ;  /* 0x00000004ff327883 */ /* 0x000fca0008000000 */
[----:B------:R-:W-:Y:S07]  /*0470*/  BRA.U !UP2, `(.L_x_8) ;  /* 0x000000010a207547 */ /* 0x000fee000b800000 */
[----:B------:R-:W-:Y:S01]  /*0480*/  UISETP.NE.U32.AND UP2, UPT, UR6, URZ, UPT ;  /* 0x000000ff0600728c */ /* 0x000fe2000bf45070 */
[----:B-----5:R-:W-:Y:S01]  /*0490*/  FSETP.NEU.AND P0, PT, R49, RZ, PT ;  /* 0x000000ff3100720b */ /* 0x020fe20003f0d000 */
[----:B------:R-:W-:Y:S02]  /*04a0*/  USEL UR6, URZ, 0xffffffff, UP0 ;  /* 0xffffffffff067887 */ /* 0x000fe40008000000 */
[----:B------:R-:W-:-:S10]  /*04b0*/  UISETP.NE.AND.EX UP2, UPT, UR7, URZ, UPT, UP2 ;  /* 0x000000ff0700728c */ /* 0x000fd4000bf45320 */
[----:B------:R-:W-:Y:S01]  /*04c0*/  VOTEU.ANY UP1, P0 ;  /* 0x0000000000ff7886 */ /* 0x000fe20000020100 */
[----:B------:R-:W-:-:S04]  /*04d0*/  @!UP2 USEL UR6, URZ, 0xffffffff, UP1 ;  /* 0xffffffffff06a887 */ /* 0x000fc80008800000 */
[----:B------:R-:W-:-:S04]  /*04e0*/  ULOP3.LUT UR6, UR6, 0x1, URZ, 0xc0, !UPT ;  /* 0x0000000106067892 */ /* 0x000fc8000f8ec0ff */
[----:B------:R-:W-:-:S11]  /*04f0*/  UISETP.NE.U32.AND UP5, UPT, UR6, 0x1, UPT ;  /* 0x000000010600788c */ /* 0x000fd6000bfa5070 */
.L_x_8:
[----:B------:R-:W3:Y:S01]  /*0500*/  SHFL.IDX PT, R0, R96, RZ, 0x1f ;  /* 0x00001fff60007589 */ /* 0x000ee200000e0000 */
[----:B------:R-:W-:-:S04]  /*0510*/  UISETP.NE.AND UP1, UPT, UR10, 0x2, UPT ;  /* 0x000000020a00788c */ /* 0x000fc8000bf25270 */
[----:B------:R-:W-:Y:S02]  /*0520*/  UISETP.EQ.AND UP2, UPT, UR5, URZ, !UP1 ;  /* 0x000000ff0500728c */ /* 0x000fe4000cf42270 */
[----:B------:R-:W-:-:S04]  /*0530*/  USEL UR6, URZ, 0x1, UP1 ;  /* 0x00000001ff067887 */ /* 0x000fc80008800000 */
[----:B------:R-:W-:Y:S02]  /*0540*/  PLOP3.LUT P5, PT, P1, PT, UP2, 0x80, 0x8 ;  /* 0x000000000008781c */ /* 0x000fe40000faf028 */
[----:B---3--:R-:W-:-:S13]  /*0550*/  ISETP.NE.AND P0, PT, R0, RZ, PT ;  /* 0x000000ff0000720c */ /* 0x008fda0003f05270 */
[----:B------:R-:W-:Y:S05]  /*0560*/  @P0 BRA `(.L_x_9) ;  /* 0x0000000000640947 */ /* 0x000fea0003800000 */
[----:B------:R-:W-:Y:S01]  /*0570*/  UMOV UR8, 0x400 ;  /* 0x0000040000087882 */ /* 0x000fe20000000000 */
[----:B------:R-:W-:Y:S01]  /*0580*/  UMOV UR7, 0x1 ;  /* 0x0000000100077882 */ /* 0x000fe20000000000 */
[----:B------:R-:W-:Y:S02]  /*0590*/  ULEA UR8, UR37, UR8, 0x18 ;  /* 0x0000000825087291 */ /* 0x000fe4000f8ec0ff */
[----:B------:R-:W-:-:S04]  /*05a0*/  UIADD3 UR12, UPT, UPT, -UR7, 0x100000, URZ ;  /* 0x00100000070c7890 */ /* 0x000fc8000fffe1ff */
[----:B------:R-:W-:Y:S02]  /*05b0*/  USHF.L.U32 UR13, UR12, 0xb, URZ ;  /* 0x0000000b0c0d7899 */ /* 0x000fe400080006ff */
[----:B------:R-:W-:Y:S01]  /*05c0*/  USHF.L.U32 UR12, UR12, 0x1, URZ ;  /* 0x000000010c0c7899 */ /* 0x000fe200080006ff */
[----:B------:R-:W-:Y:S01]  /*05d0*/  ELECT P0, URZ, PT ;  /* 0x0000000000ff782f */ /* 0x000fe20003800000 */
[----:B------:R-:W3:Y:S10]  /*05e0*/  FENCE.VIEW.ASYNC.S ;  /* 0x00000000000073c6 */ /* 0x000ef40000000000 */
[----:B---3--:R3:W4:Y:S01]  /*05f0*/  SYNCS.EXCH.64 URZ, [UR8], UR12 ;  /* 0x0000000c08ff75b2 */ /* 0x0087220008000100 */
[----:B------:R3:W1:Y:S01]  /*0600*/  SYNCS.EXCH.64 URZ, [UR8+0x40], UR12 ;  /* 0x0000400c08ff75b2 */ /* 0x0006620008000100 */
        /* <DEDUP_REMOVED lines=13> */
[----:B------:R3:W1:Y:S02]  /*06e0*/  SYNCS.EXCH.64 URZ, [UR8+0x78], UR12 ;  /* 0x0000780c08ff75b2 */ /* 0x0006640008000100 */
[----:B---3--:R-:W-:Y:S01]  /*06f0*/  NOP ;  /* 0x0000000000007918 */ /* 0x008fe20000000000 */
.L_x_9:
[----:B------:R-:W3:Y:S01]  /*0700*/  SHFL.IDX PT, R0, R96, RZ, 0x1f ;  /* 0x00001fff60007589 */ /* 0x000ee200000e0000 */
[----:B------:R-:W-:Y:S01]  /*0710*/  NOP ;  /* 0x0000000000007918 */ /* 0x000fe20000000000 */
[----:B---3--:R-:W-:-:S13]  /*0720*/  ISETP.NE.AND P0, PT, R0, 0x1, PT ;  /* 0x000000010000780c */ /* 0x008fda0003f05270 */
[----:B------:R-:W-:Y:S05]  /*0730*/  @P0 BRA `(.L_x_10) ;  /* 0x0000000000540947 */ /* 0x000fea0003800000 */
[----:B------:R-:W-:Y:S01]  /*0740*/  UMOV UR9, 0x400 ;  /* 0x0000040000097882 */ /* 0x000fe20000000000 */
[----:B------:R-:W-:Y:S01]  /*0750*/  UMOV UR8, 0x20 ;  /* 0x0000002000087882 */ /* 0x000fe20000000000 */
[----:B------:R-:W-:Y:S01]  /*0760*/  UMOV UR7, 0x80 ;  /* 0x0000008000077882 */ /* 0x000fe20000000000 */
[----:B------:R-:W-:Y:S02]  /*0770*/  ULEA UR9, UR37, UR9, 0x18 ;  /* 0x0000000925097291 */ /* 0x000fe4000f8ec0ff */
[----:B------:R-:W-:-:S04]  /*0780*/  UIADD3 UR12, UPT, UPT, -UR8, 0x100000, URZ ;  /* 0x00100000080c7890 */ /* 0x000fc8000fffe1ff */
[----:B------:R-:W-:Y:S02]  /*0790*/  USHF.L.U32 UR13, UR12, 0xb, URZ ;  /* 0x0000000b0c0d7899 */ /* 0x000fe400080006ff */
[----:B------:R-:W-:Y:S02]  /*07a0*/  USHF.L.U32 UR12, UR12, 0x1, URZ ;  /* 0x000000010c0c7899 */ /* 0x000fe400080006ff */
[----:B------:R-:W-:-:S04]  /*07b0*/  UIADD3 UR14, UPT, UPT, -UR7, 0x100000, URZ ;  /* 0x00100000070e7890 */ /* 0x000fc8000fffe1ff */
[----:B------:R-:W-:Y:S02]  /*07c0*/  USHF.L.U32 UR15, UR14, 0xb, URZ ;  /* 0x0000000b0e0f7899 */ /* 0x000fe400080006ff */
[----:B------:R-:W-:Y:S01]  /*07d0*/  USHF.L.U32 UR14, UR14, 0x1, URZ ;  /* 0x000000010e0e7899 */ /* 0x000fe200080006ff */
[----:B------:R-:W-:Y:S01]  /*07e0*/  ELECT P0, URZ, PT ;  /* 0x0000000000ff782f */ /* 0x000fe20003800000 */
[----:B------:R-:W3:Y:S02]  /*07f0*/  FENCE.VIEW.ASYNC.S ;  /* 0x00000000000073c6 */ /* 0x000ee40000000000 */
[----:B---3--:R3:W1:Y:S08]  /*0800*/  SYNCS.EXCH.64 URZ, [UR9+0x80], UR12 ;  /* 0x0000800c09ff75b2 */ /* 0x0086700008000100 */
[----:B------:R3:W1:Y:S01]  /*0810*/  SYNCS.EXCH.64 URZ, [UR9+0xa0], UR14 ;  /* 0x0000a00e09ff75b2 */ /* 0x0006620008000100 */
[----:B------:R3:W1:Y:S01]  /*0820*/  SYNCS.EXCH.64 URZ, [UR9+0x88], UR12 ;  /* 0x0000880c09ff75b2 */ /* 0x0006620008000100 */
[----:B------:R3:W1:Y:S01]  /*0830*/  SYNCS.EXCH.64 URZ, [UR9+0xa8], UR14 ;  /* 0x0000a80e09ff75b2 */ /* 0x0006620008000100 */
[----:B------:R3:W1:Y:S01]  /*0840*/  SYNCS.EXCH.64 URZ, [UR9+0x90], UR12 ;  /* 0x0000900c09ff75b2 */ /* 0x0006620008000100 */
[----:B------:R3:W1:Y:S01]  /*0850*/  SYNCS.EXCH.64 URZ, [UR9+0xb0], UR14 ;  /* 0x0000b00e09ff75b2 */ /* 0x0006620008000100 */
[----:B------:R3:W1:Y:S01]  /*0860*/  SYNCS.EXCH.64 URZ, [UR9+0x98], UR12 ;  /* 0x0000980c09ff75b2 */ /* 0x0006620008000100 */
[----:B------:R3:W1:Y:S01]  /*0870*/  SYNCS.EXCH.64 URZ, [UR9+0xb8], UR14 ;  /* 0x0000b80e09ff75b2 */ /* 0x0006620008000100 */
[----:B------:R-:W-:Y:S01]  /*0880*/  NOP ;  /* 0x0000000000007918 */ /* 0x000fe20000000000 */
.L_x_10:
[----:B------:R-:W2:Y:S01]  /*0890*/  SHFL.IDX PT, R0, R96, RZ, 0x1f ;  /* 0x00001fff60007589 */ /* 0x000ea200000e0000 */
[----:B------:R-:W-:Y:S01]  /*08a0*/  NOP ;  /* 0x0000000000007918 */ /* 0x000fe20000000000 */
[----:B--2---:R-:W-:-:S13]  /*08b0*/  ISETP.NE.AND P0, PT, R0, 0x3, PT ;  /* 0x000000030000780c */ /* 0x004fda0003f05270 */
[----:B------:R-:W-:Y:S05]  /*08c0*/  @P0 BRA `(.L_x_11) ;  /* 0x00000000002c0947 */ /* 0x000fea0003800000 */
[----:B------:R-:W-:Y:S01]  /*08d0*/  UMOV UR8, 0x400 ;  /* 0x0000040000087882 */ /* 0x000fe20000000000 */
[----:B------:R-:W-:Y:S01]  /*08e0*/  UMOV UR7, 0x20 ;  /* 0x0000002000077882 */ /* 0x000fe20000000000 */
[----:B------:R-:W-:Y:S02]  /*08f0*/  ULEA UR8, UR37, UR8, 0x18 ;  /* 0x0000000825087291 */ /* 0x000fe4000f8ec0ff */
[----:B---3--:R-:W-:-:S04]  /*0900*/  UIADD3 UR12, UPT, UPT, -UR7, 0x100000, URZ ;  /* 0x00100000070c7890 */ /* 0x008fc8000fffe1ff */
[----:B------:R-:W-:Y:S02]  /*0910*/  USHF.L.U32 UR13, UR12, 0xb, URZ ;  /* 0x0000000b0c0d7899 */ /* 0x000fe400080006ff */
[----:B------:R-:W-:Y:S01]  /*0920*/  USHF.L.U32 UR12, UR12, 0x1, URZ ;  /* 0x000000010c0c7899 */ /* 0x000fe200080006ff */
[----:B------:R-:W-:Y:S01]  /*0930*/  ELECT P0, URZ, PT ;  /* 0x0000000000ff782f */ /* 0x000fe20003800000 */
[----:B------:R-:W2:Y:S10]  /*0940*/  FENCE.VIEW.ASYNC.S ;  /* 0x00000000000073c6 */ /* 0x000eb40000000000 */
[----:B--2---:R2:W3:Y:S01]  /*0950*/  SYNCS.EXCH.64 URZ, [UR8+0xc0], UR12 ;  /* 0x0000c00c08ff75b2 */ /* 0x0044e20008000100 */
[----:B------:R2:W1:Y:S01]  /*0960*/  SYNCS.EXCH.64 URZ, [UR8+0xc8], UR12 ;  /* 0x0000c80c08ff75b2 */ /* 0x0004620008000100 */
[----:B------:R-:W-:Y:S01]  /*0970*/  NOP ;  /* 0x0000000000007918 */ /* 0x000fe20000000000 */
.L_x_11:
[----:B------:R-:W4:Y:S01]  /*0980*/  SHFL.IDX PT, R0, R96, RZ, 0x1f ;  /* 0x00001fff60007589 */ /* 0x000f2200000e0000 */
[----:B------:R-:W-:Y:S01]  /*0990*/  NOP ;  /* 0x0000000000007918 */ /* 0x000fe20000000000 */
[----:B----4-:R-:W-:-:S13]  /*09a0*/  ISETP.NE.AND P0, PT, R0, 0x4, PT ;  /* 0x000000040000780c */ /* 0x010fda0003f05270 */
[----:B------:R-:W-:Y:S05]  /*09b0*/  @P0 BRA `(.L_x_12) ;  /* 0x0000000000480947 */ /* 0x000fea0003800000 */
[----:B---3--:R-:W-:Y:S01]  /*09c0*/  UMOV UR9, 0x1e0 ;  /* 0x000001e000097882 */ /* 0x008fe20000000000 */
[----:B--2---:R-:W-:Y:S01]  /*09d0*/  UMOV UR8, 0x400 ;  /* 0x0000040000087882 */ /* 0x004fe20000000000 */
[----:B------:R-:W-:Y:S01]  /*09e0*/  USEL UR9, UR9, 0x1a0, UP5 ;  /* 0x000001a009097887 */ /* 0x000fe2000a800000 */
        /* <DEDUP_REMOVED lines=9> */
[----:B------:R-:W2:Y:S02]  /*0a80*/  FENCE.VIEW.ASYNC.S ;  /* 0x00000000000073c6 */ /* 0x000ea40000000000 */
[----:B--2---:R4:W2:Y:S08]  /*0a90*/  SYNCS.EXCH.64 URZ, [UR8+0xd0], UR12 ;  /* 0x0000d00c08ff75b2 */ /* 0x0048b00008000100 */
[----:B------:R4:W3:Y:S01]  /*0aa0*/  SYNCS.EXCH.64 URZ, [UR8+0xe0], UR14 ;  /* 0x0000e00e08ff75b2 */ /* 0x0008e20008000100 */
[----:B------:R4:W1:Y:S01]  /*0ab0*/  SYNCS.EXCH.64 URZ, [UR8+0xd8], UR12 ;  /* 0x0000d80c08ff75b2 */ /* 0x0008620008000100 */
[----:B------:R4:W1:Y:S02]  /*0ac0*/  SYNCS.EXCH.64 URZ, [UR8+0xe8], UR14 ;  /* 0x0000e80e08ff75b2 */ /* 0x0008640008000100 */
[----:B----4-:R-:W-:Y:S01]  /*0ad0*/  NOP ;  /* 0x0000000000007918 */ /* 0x010fe20000000000 */
.L_x_12:
[----:B------:R-:W4:Y:S01]  /*0ae0*/  SHFL.IDX PT, R0, R96, RZ, 0x1f ;  /* 0x00001fff60007589 */ /* 0x000f2200000e0000 */
[----:B------:R-:W-:Y:S01]  /*0af0*/  NOP ;  /* 0x0000000000007918 */ /* 0x000fe20000000000 */
[----:B----4-:R-:W-:-:S13]  /*0b00*/  ISETP.NE.AND P0, PT, R0, 0x5, PT ;  /* 0x000000050000780c */ /* 0x010fda0003f05270 */
[----:B------:R-:W-:Y:S05]  /*0b10*/  @P0 BRA `(.L_x_13) ;  /* 0x0000000000540947 */ /* 0x000fea0003800000 */
[----:B---3--:R-:W-:Y:S01]  /*0b20*/  UMOV UR9, 0x400 ;  /* 0x0000040000097882 */ /* 0x008fe20000000000 */
[----:B--2---:R-:W-:Y:S01]  /*0b30*/  UMOV UR8, 0x1 ;  /* 0x0000000100087882 */ /* 0x004fe20000000000 */
        /* <DEDUP_REMOVED lines=13> */
[----:B------:R4:W1:Y:S01]  /*0c10*/  SYNCS.EXCH.64 URZ, [UR9+0x118], UR14 ;  /* 0x0001180e09ff75b2 */ /* 0x0008620008000100 */
[----:B------:R4:W1:Y:S01]  /*0c20*/  SYNCS.EXCH.64 URZ, [UR9+0x100], UR12 ;  /* 0x0001000c09ff75b2 */ /* 0x0008620008000100 */
[----:B------:R4:W1:Y:S01]  /*0c30*/  SYNCS.EXCH.64 URZ, [UR9+0x120], UR14 ;  /* 0x0001200e09ff75b2 */ /* 0x0008620008000100 */
[----:B------:R4:W1:Y:S01]  /*0c40*/  SYNCS.EXCH.64 URZ, [UR9+0x108], UR12 ;  /* 0x0001080c09ff75b2 */ /* 0x0008620008000100 */
[----:B------:R4:W1:Y:S02]  /*0c50*/  SYNCS.EXCH.64 URZ, [UR9+0x128], UR14 ;  /* 0x0001280e09ff75b2 */ /* 0x0008640008000100 */
[----:B----4-:R-:W-:Y:S01]  /*0c60*/  NOP ;  /* 0x0000000000007918 */ /* 0x010fe20000000000 */
.L_x_13:
[----:B------:R-:W4:Y:S01]  /*0c70*/  SHFL.IDX PT, R0, R96, RZ, 0x1f ;  /* 0x00001fff60007589 */ /* 0x000f2200000e0000 */
[----:B------:R-:W-:Y:S01]  /*0c80*/  ISETP.NE.OR P1, PT, RZ, UR10, !P1 ;  /* 0x0000000aff007c0c */ /* 0x000fe2000cf25670 */
[----:B------:R-:W-:Y:S01]  /*0c90*/  NOP ;  /* 0x0000000000007918 */ /* 0x000fe20000000000 */
[----:B----4-:R-:W-:-:S13]  /*0ca0*/  ISETP.NE.AND P0, PT, R0, 0x3, PT ;  /* 0x000000030000780c */ /* 0x010fda0003f05270 */
[----:B------:R-:W-:Y:S05]  /*0cb0*/  @P0 BRA `(.L_x_14) ;  /* 0x0000000000340947 */ /* 0x000fea0003800000 */
[----:B--2---:R-:W-:Y:S01]  /*0cc0*/  UMOV UR8, 0x400 ;  /* 0x0000040000087882 */ /* 0x004fe20000000000 */
[----:B------:R-:W-:Y:S01]  /*0cd0*/  UMOV UR7, 0x20 ;  /* 0x0000002000077882 */ /* 0x000fe20000000000 */
[----:B------:R-:W-:Y:S02]  /*0ce0*/  ULEA UR8, UR37, UR8, 0x18 ;  /* 0x0000000825087291 */ /* 0x000fe4000f8ec0ff */
[----:B---3--:R-:W-:-:S04]  /*0cf0*/  UIADD3 UR12, UPT, UPT, -UR7, 0x100000, URZ ;  /* 0x00100000070c7890 */ /* 0x008fc8000fffe1ff */
[----:B------:R-:W-:Y:S02]  /*0d00*/  USHF.L.U32 UR13, UR12, 0xb, URZ ;  /* 0x0000000b0c0d7899 */ /* 0x000fe400080006ff */
[----:B------:R-:W-:Y:S01]  /*0d10*/  USHF.L.U32 UR12, UR12, 0x1, URZ ;  /* 0x000000010c0c7899 */ /* 0x000fe200080006ff */
[----:B------:R-:W-:Y:S01]  /*0d20*/  ELECT P0, URZ, PT ;  /* 0x0000000000ff782f */ /* 0x000fe20003800000 */
[----:B------:R-:W2:Y:S10]  /*0d30*/  FENCE.VIEW.ASYNC.S ;  /* 0x00000000000073c6 */ /* 0x000eb40000000000 */
[----:B--2---:R4:W2:Y:S01]  /*0d40*/  SYNCS.EXCH.64 URZ, [UR8+0x130], UR12 ;  /* 0x0001300c08ff75b2 */ /* 0x0048a20008000100 */
[----:B------:R4:W3:Y:S01]  /*0d50*/  SYNCS.EXCH.64 URZ, [UR8+0x140], UR12 ;  /* 0x0001400c08ff75b2 */ /* 0x0008e20008000100 */
[----:B------:R4:W1:Y:S01]  /*0d60*/  SYNCS.EXCH.64 URZ, [UR8+0x138], UR12 ;  /* 0x0001380c08ff75b2 */ /* 0x0008620008000100 */
[----:B------:R4:W1:Y:S02]  /*0d70*/  SYNCS.EXCH.64 URZ, [UR8+0x148], UR12 ;  /* 0x0001480c08ff75b2 */ /* 0x0008640008000100 */
[----:B----4-:R-:W-:Y:S01]  /*0d80*/  NOP ;  /* 0x0000000000007918 */ /* 0x010fe20000000000 */
.L_x_14:
[----:B------:R-:W-:Y:S01]  /*0d90*/  VOTEU.ALL UP1, P1 ;  /* 0x0000000000ff7886 */ /* 0x000fe20000820000 */
[----:B--2---:R-:W2:Y:S01]  /*0da0*/  LDCU UR8, c[0x0][0x36c] ;  /* 0x00006d80ff0877ac */ /* 0x004ea20008000800 */
[----:B------:R-:W-:Y:S01]  /*0db0*/  NOP ;  /* 0x0000000000007918 */ /* 0x000fe20000000000 */
[----:B------:R-:W-:Y:S01]  /*0dc0*/  LOP3.LUT R10, R105, 0x1f, RZ, 0xc0, !PT ;  /* 0x0000001f690a7812 */ /* 0x000fe200078ec0ff */
[----:B---3--:R-:W-:Y:S01]  /*0dd0*/  UMOV UR12, 0x20 ;  /* 0x00000020000c7882 */ /* 0x008fe20000000000 */
[----:B------:R-:W-:Y:S01]  /*0de0*/  @!UP1 UMOV UR7, 0x400 ;  /* 0x0000040000079882 */ /* 0x000fe20000000000 */
[----:B------:R-:W-:-:S04]  /*0df0*/  @!UP1 UIADD3 UR12, UPT, UPT, -UR12, 0x100000, URZ ;  /* 0x001000000c0c9890 */ /* 0x000fc8000fffe1ff */
[----:B------:R-:W-:Y:S02]  /*0e00*/  @!UP1 USHF.L.U32 UR13, UR12, 0xb, URZ ;  /* 0x0000000b0c0d9899 */ /* 0x000fe400080006ff */
[----:B------:R-:W-:Y:S02]  /*0e10*/  @!UP1 USHF.L.U32 UR12, UR12, 0x1, URZ ;  /* 0x000000010c0c9899 */ /* 0x000fe400080006ff */
[----:B------:R-:W-:Y:S01]  /*0e20*/  @!UP1 ULEA UR7, UR37, UR7, 0x18 ;  /* 0x0000000725079291 */ /* 0x000fe2000f8ec0ff */
[----:B------:R-:W-:Y:S01]  /*0e30*/  VOTEU.ALL UP1, P1 ;  /* 0x0000000000ff7886 */ /* 0x000fe20000820000 */
[----:B------:R-:W-:Y:S01]  /*0e40*/  UISETP.NE.AND UP4, UPT, UR10, URZ, UPT ;  /* 0x000000ff0a00728c */ /* 0x000fe2000bf85270 */
[----:B------:R-:W3:Y:S09]  /*0e50*/  FENCE.VIEW.ASYNC.S ;  /* 0x00000000000073c6 */ /* 0x000ef20000000000 */
[----:B---3--:R3:W4:Y:S01]  /*0e60*/  @!UP1 SYNCS.EXCH.64 URZ, [UR7+0x150], UR12 ;  /* 0x0001500c07ff95b2 */ /* 0x0087220008000100 */
[----:B--2---:R-:W-:-:S09]  /*0e70*/  UISETP.EQ.U32.AND UP1, UPT, UR8, 0x1, UPT ;  /* 0x000000010800788c */ /* 0x004fd2000bf22070 */
[----:B------:R-:W-:Y:S05]  /*0e80*/  BRA.U !UP1, `(.L_x_15) ;  /* 0x0000000109087547 */ /* 0x000fea000b800000 */
[----:B-1--4-:R-:W-:Y:S01]  /*0e90*/  UCGABAR_ARV ;  /* 0x00000000000079c7 */ /* 0x012fe20008000000 */
[----:B------:R-:W-:Y:S05]  /*0ea0*/  BRA `(.L_x_16) ;  /* 0x0000000000047947 */ /* 0x000fea0003800000 */
.L_x_15:
[----:B-1--4-:R-:W-:Y:S01]  /*0eb0*/  NOP ;  /* 0x0000000000007918 */ /* 0x012fe20000000000 */
.L_x_16:
[----:B------:R-:W1:Y:S01]  /*0ec0*/  S2R R15, SR_CTAID.Y ;  /* 0x00000000000f7919 */ /* 0x000e620000002600 */
[----:B------:R-:W-:-:S05]  /*0ed0*/  CS2R.32 R91, SR_CgaSize ;  /* 0x00000000005b7805 */ /* 0x000fca0000008a00 */
[----:B------:R-:W-:-:S05]  /*0ee0*/  IMAD R91, R91, -0xa0, RZ ;  /* 0xffffff605b5b7824 */ /* 0x000fca00078e02ff */
[----:B---3--:R-:W-:-:S14]  /*0ef0*/  R2UR UR7, R91 ;  /* 0x000000005b0772ca */ /* 0x008fdc00000e0000 */
[----:B------:R-:W2:Y:S01]  /*0f00*/  LDCU UR7, c[0x0][UR7+0x2b4] ;  /* 0x00005680070777ac */ /* 0x000ea20008000800 */
[----:B------:R-:W-:-:S05]  /*0f10*/  CS2R.32 R0, SR_CgaSize ;  /* 0x0000000000007805 */ /* 0x000fca0000008a00 */
[----:B------:R-:W-:-:S06]  /*0f20*/  IMAD R0, R0, -0xa0, RZ ;  /* 0xffffff6000007824 */ /* 0x000fcc00078e02ff */
[----:B------:R-:W3:Y:S01]  /*0f30*/  LDC R0, c[0x0][R0+0x2a4] ;  /* 0x0000a90000007b82 */ /* 0x000ee20000000800 */
[----:B------:R-:W-:Y:S01]  /*0f40*/  PRMT R8, RZ, 0x7610, R8 ;  /* 0x00007610ff087816 */ /* 0x000fe20000000008 */
[----:B------:R-:W4:Y:S01]  /*0f50*/  S2R R9, SR_CTAID.X ;  /* 0x0000000000097919 */ /* 0x000f220000002500 */
[----:B------:R-:W-:-:S05]  /*0f60*/  CS2R.32 R91, SR_CgaSize ;  /* 0x00000000005b7805 */ /* 0x000fca0000008a00 */
[----:B------:R-:W-:-:S05]  /*0f70*/  IMAD R91, R91, -0xa0, RZ ;  /* 0xffffff605b5b7824 */ /* 0x000fca00078e02ff */
[----:B------:R-:W-:-:S14]  /*0f80*/  R2UR UR8, R91 ;  /* 0x000000005b0872ca */ /* 0x000fdc00000e0000 */
[----:B------:R-:W3:Y:S01]  /*0f90*/  LDCU UR8, c[0x0][UR8+0x2b0] ;  /* 0x00005600080877ac */ /* 0x000ee20008000800 */
[----:B------:R-:W-:Y:S01]  /*0fa0*/  UISETP.NE.AND UP2, UPT, UR10, 0x2, UPT ;  /* 0x000000020a00788c */ /* 0x000fe2000bf45270 */
[----:B------:R-:W2:Y:S01]  /*0fb0*/  LDC R11, c[0x0][0xb24] ;  /* 0x0002c900ff0b7b82 */ /* 0x000ea20000000800 */
[----:B------:R-:W-:-:S05]  /*0fc0*/  CS2R.32 R2, SR_CgaSize ;  /* 0x0000000000027805 */ /* 0x000fca0000008a00 */
[----:B------:R-:W-:-:S06]  /*0fd0*/  IMAD R2, R2, -0xa0, RZ ;  /* 0xffffff6002027824 */ /* 0x000fcc00078e02ff */
[----:B------:R-:W3:Y:S08]  /*0fe0*/  LDC R2, c[0x0][R2+0x2a0] ;  /* 0x0000a80002027b82 */ /* 0x000ef00000000800 */
[----:B------:R-:W3:Y:S01]  /*0ff0*/  LDC R40, c[0x0][0xb24] ;  /* 0x0002c900ff287b82 */ /* 0x000ee20000000800 */
[----:B-1----:R-:W-:-:S07]  /*1000*/  I2FP.F32.U32 R90, R15 ;  /* 0x0000000f005a7245 */ /* 0x002fce0000201000 */
[----:B------:R-:W1:Y:S01]  /*1010*/  S2UR UR36, SR_CTAID.Z ;  /* 0x00000000002479c3 */ /* 0x000e620000002700 */
[----:B--2---:R-:W-:Y:S01]  /*1020*/  ISETP.GE.AND P0, PT, R11, 0x1, PT ;  /* 0x000000010b00780c */ /* 0x004fe20003f06270 */
[----:B----4-:R-:W-:Y:S01]  /*1030*/  IMAD.MOV.U32 R14, RZ, RZ, R9 ;  /* 0x000000ffff0e7224 */ /* 0x010fe200078e0009 */
[----:B------:R-:W-:Y:S01]  /*1040*/  I2FP.F32.U32 R91, R9 ;  /* 0x00000009005b7245 */ /* 0x000fe20000201000 */
[----:B------:R-:W-:Y:S01]  /*1050*/  FMUL R90, R90, UR7 ;  /* 0x000000075a5a7c20 */ /* 0x000fe20008400000 */
[----:B------:R-:W2:Y:S03]  /*1060*/  LDCU UR7, c[0x0][0xb30] ;  /* 0x00016600ff0777ac */ /* 0x000ea60008000800 */
[----:B---3--:R-:W-:Y:S02]  /*1070*/  FMUL R91, R91, UR8 ;  /* 0x000000085b5b7c20 */ /* 0x008fe40008400000 */
[----:B------:R-:W3:Y:S08]  /*1080*/  F2I.U32.TRUNC.NTZ R90, R90 ;  /* 0x0000005a005a7305 */ /* 0x000ef0000020f000 */
[----:B------:R-:W4:Y:S01]  /*1090*/  F2I.U32.TRUNC.NTZ R91, R91 ;  /* 0x0000005b005b7305 */ /* 0x000f22000020f000 */
[----:B--2---:R-:W-:Y:S01]  /*10a0*/  UISETP.NE.AND UP3, UPT, UR7, 0x1, UPT ;  /* 0x000000010700788c */ /* 0x004fe2000bf65270 */
[----:B---3--:R-:W-:-:S05]  /*10b0*/  IADD3 R90, PT, PT, -R90, RZ, RZ ;  /* 0x000000ff5a5a7210 */ /* 0x008fca0007ffe1ff */
[----:B------:R-:W-:Y:S01]  /*10c0*/  IMAD R90, R0, R90, R15 ;  /* 0x0000005a005a7224 */ /* 0x000fe200078e020f */
[----:B------:R-:W-:Y:S01]  /*10d0*/  PRMT R0, RZ, 0x7610, R0 ;  /* 0x00007610ff007816 */ /* 0x000fe20000000000 */
[----:B----4-:R-:W-:-:S04]  /*10e0*/  IMAD.MOV R91, RZ, RZ, -R91 ;  /* 0x000000ffff5b7224 */ /* 0x010fc800078e0a5b */
[----:B------:R-:W-:Y:S01]  /*10f0*/  IMAD R91, R2, R91, R9 ;  /* 0x0000005b025b7224 */ /* 0x000fe200078e0209 */
[----:B-1----:R-:W-:Y:S06]  /*1100*/  BRA.U UP4, `(.L_x_17) ;  /* 0x0000000104247547 */ /* 0x002fec000b800000 */
[----:B------:R-:W-:Y:S01]  /*1110*/  ISETP.NE.AND P1, PT, R90, RZ, PT ;  /* 0x000000ff5a00720c */ /* 0x000fe20003f25270 */
[----:B------:R-:W-:Y:S01]  /*1120*/  IMAD.MOV.U32 R0, RZ, RZ, 0x3 ;  /* 0x00000003ff007424 */ /* 0x000fe200078e00ff */
[C---:B------:R-:W-:Y:S02]  /*1130*/  LOP3.LUT R2, R91.reuse, 0xfffffffe, RZ, 0xc0, !PT ;  /* 0xfffffffe5b027812 */ /* 0x040fe400078ec0ff */
[----:B------:R-:W-:Y:S02]  /*1140*/  ISETP.LT.U32.OR P1, PT, R91, 0x2, !P1 ;  /* 0x000000025b00780c */ /* 0x000fe40004f21470 */
[----:B------:R-:W-:Y:S02]  /*1150*/  SHF.L.U32 R0, R0, R2, RZ ;  /* 0x0000000200007219 */ /* 0x000fe400000006ff */
[----:B------:R-:W-:Y:S02]  /*1160*/  SEL R4, RZ, 0x1, !P1 ;  /* 0x00000001ff047807 */ /* 0x000fe40004800000 */
[----:B------:R-:W-:-:S05]  /*1170*/  SEL R3, RZ, 0x2, !P1 ;  /* 0x00000002ff037807 */ /* 0x000fca0004800000 */
[----:B------:R-:W-:-:S05]  /*1180*/  IMAD.IADD R3, R4, 0x1, R3 ;  /* 0x0000000104037824 */ /* 0x000fca00078e0203 */
[----:B------:R-:W-:Y:S02]  /*1190*/  PRMT R8, R3, 0x7610, R8 ;  /* 0x0000761003087816 */ /* 0x000fe40000000008 */
.L_x_17:
[----:B------:R-:W-:Y:S05]  /*11a0*/  @!P0 BRA `(.L_x_18) ;  /* 0x0000000000b88947 */ /* 0x000fea0003800000 */
[----:B------:R-:W1:Y:S01]  /*11b0*/  LDC.64 R4, c[0x0][0xb18] ;  /* 0x0002c600ff047b82 */ /* 0x000e620000000a00 */
[----:B------:R-:W-:-:S07]  /*11c0*/  ISETP.NE.AND P0, PT, R11, 0x1, PT ;  /* 0x000000010b00780c */ /* 0x000fce0003f05270 */
[----:B------:R-:W2:Y:S08]  /*11d0*/  LDC R14, c[0x0][0xb0c] ;  /* 0x0002c300ff0e7b82 */ /* 0x000eb00000000800 */
[----:B------:R-:W3:Y:S08]  /*11e0*/  LDC R16, c[0x0][0x370] ;  /* 0x0000dc00ff107b82 */ /* 0x000ef00000000800 */
[----:B------:R-:W4:Y:S01]  /*11f0*/  LDC R13, c[0x0][0x374] ;  /* 0x0000dd00ff0d7b82 */ /* 0x000f220000000800 */
[----:B-1----:R-:W-:-:S07]  /*1200*/  ISETP.NE.AND P1, PT, R4, 0x1, PT ;  /* 0x000000010400780c */ /* 0x002fce0003f25270 */
[----:B------:R-:W3:Y:S01]  /*1210*/  LDC.64 R6, c[0x0][0xb10] ;  /* 0x0002c400ff067b82 */ /* 0x000ee20000000a00 */
[----:B--2---:R-:W-:-:S07]  /*1220*/  ISETP.NE.AND P2, PT, R14, 0x1, PT ;  /* 0x000000010e00780c */ /* 0x004fce0003f45270 */
[----:B------:R-:W1:Y:S08]  /*1230*/  LDC R12, c[0x0][0xb20] ;  /* 0x0002c800ff0c7b82 */ /* 0x000e700000000800 */
[----:B------:R-:W2:Y:S01]  /*1240*/  LDC.64 R2, c[0x0][0xb28] ;  /* 0x0002ca00ff027b82 */ /* 0x000ea20000000a00 */
[----:B----4-:R-:W-:-:S04]  /*1250*/  IMAD.HI.U32 R17, R13, R5, RZ ;  /* 0x000000050d117227 */ /* 0x010fc800078e00ff */
[----:B------:R-:W-:-:S04]  /*1260*/  IMAD.HI.U32 R5, R15, R5, RZ ;  /* 0x000000050f057227 */ /* 0x000fc800078e00ff */
[----:B---3--:R-:W-:-:S05]  /*1270*/  IMAD.HI.U32 R18, R16, R6, RZ ;  /* 0x0000000610127227 */ /* 0x008fca00078e00ff */
[-C--:B------:R-:W-:Y:S01]  /*1280*/  @P2 SHF.R.U32.HI R16, RZ, R7.reuse, R18 ;  /* 0x00000007ff102219 */ /* 0x080fe20000011612 */
[----:B------:R-:W-:Y:S01]  /*1290*/  IMAD.HI.U32 R18, R9, R6, RZ ;  /* 0x0000000609127227 */ /* 0x000fe200078e00ff */
[-C--:B-1----:R-:W-:Y:S02]  /*12a0*/  @P1 SHF.R.U32.HI R13, RZ, R12.reuse, R17 ;  /* 0x0000000cff0d1219 */ /* 0x082fe40000011611 */
[----:B------:R-:W-:Y:S02]  /*12b0*/  SHF.R.U32.HI R5, RZ, R12, R5 ;  /* 0x0000000cff057219 */ /* 0x000fe40000011605 */
[----:B------:R-:W-:Y:S02]  /*12c0*/  SHF.R.U32.HI R18, RZ, R7, R18 ;  /* 0x00000007ff127219 */ /* 0x000fe40000011612 */
[----:B------:R-:W-:Y:S01]  /*12d0*/  SEL R5, R15, R5, !P1 ;  /* 0x000000050f057207 */ /* 0x000fe20004800000 */
[----:B--2---:R-:W-:Y:S01]  /*12e0*/  IMAD.HI.U32 R17, R13, R2, RZ ;  /* 0x000000020d117227 */ /* 0x004fe200078e00ff */
[----:B------:R-:W-:-:S03]  /*12f0*/  SEL R18, R9, R18, !P2 ;  /* 0x0000001209127207 */ /* 0x000fc60005000000 */
[----:B------:R-:W-:Y:S01]  /*1300*/  IMAD.HI.U32 R6, R16, R2, RZ ;  /* 0x0000000210067227 */ /* 0x000fe200078e00ff */
[----:B------:R-:W-:-:S04]  /*1310*/  @P0 SHF.R.U32.HI R13, RZ, R3, R17 ;  /* 0x00000003ff0d0219 */ /* 0x000fc80000011611 */
[----:B------:R-:W-:Y:S01]  /*1320*/  @P0 SHF.R.U32.HI R16, RZ, R3, R6 ;  /* 0x00000003ff100219 */ /* 0x000fe20000011606 */
[----:B------:R-:W-:-:S04]  /*1330*/  IMAD R13, R13, R11, RZ ;  /* 0x0000000b0d0d7224 */ /* 0x000fc800078e02ff */
[----:B------:R-:W-:Y:S01]  /*1340*/  IMAD R6, R16, R11, RZ ;  /* 0x0000000b10067224 */ /* 0x000fe200078e02ff */
[----:B------:R-:W-:-:S04]  /*1350*/  ISETP.GE.AND P1, PT, R5, R13, PT ;  /* 0x0000000d0500720c */ /* 0x000fc80003f26270 */
[----:B------:R-:W-:Y:S01]  /*1360*/  ISETP.GE.OR P1, PT, R18, R6, P1 ;  /* 0x000000061200720c */ /* 0x000fe20000f26670 */
[----:B------:R-:W-:-:S05]  /*1370*/  IMAD.HI.U32 R6, R5, R2, RZ ;  /* 0x0000000205067227 */ /* 0x000fca00078e00ff */
[----:B------:R-:W-:-:S04]  /*1380*/  SHF.R.U32.HI R6, RZ, R3, R6 ;  /* 0x00000003ff067219 */ /* 0x000fc80000011606 */
[----:B------:R-:W-:-:S03]  /*1390*/  SEL R6, R5, R6, !P0 ;  /* 0x0000000605067207 */ /* 0x000fc60004000000 */
[----:B------:R-:W-:Y:S01]  /*13a0*/  @!P1 IMAD.HI.U32 R7, R18, R2, RZ ;  /* 0x0000000212079227 */ /* 0x000fe200078e00ff */
[----:B------:R-:W-:-:S04]  /*13b0*/  IADD3 R2, PT, PT, -R6, RZ, RZ ;  /* 0x000000ff06027210 */ /* 0x000fc80007ffe1ff */
[----:B------:R-:W-:Y:S01]  /*13c0*/  @!P1 SHF.R.U32.HI R3, RZ, R3, R7 ;  /* 0x00000003ff039219 */ /* 0x000fe20000011607 */
[----:B------:R-:W-:Y:S01]  /*13d0*/  IMAD R2, R11, R2, R5 ;  /* 0x000000020b027224 */ /* 0x000fe200078e0205 */
[----:B------:R-:W-:Y:S02]  /*13e0*/  IADD3 R7, PT, PT, -R5, RZ, RZ ;  /* 0x000000ff05077210 */ /* 0x000fe40007ffe1ff */
[----:B------:R-:W-:-:S03]  /*13f0*/  @!P1 SEL R3, R18, R3, !P0 ;  /* 0x0000000312039207 */ /* 0x000fc60004000000 */
[----:B------:R-:W-:Y:S02]  /*1400*/  IMAD R7, R4, R7, R15 ;  /* 0x0000000704077224 */ /* 0x000fe400078e020f */
[--C-:B------:R-:W-:Y:S02]  /*1410*/  @!P1 IMAD.IADD R6, R6, 0x1, -R3.reuse ;  /* 0x0000000106069824 */ /* 0x100fe400078e0a03 */
[----:B------:R-:W-:Y:S01]  /*1420*/  @!P1 IMAD R3, R2, R16, R3 ;  /* 0x0000001002039224 */ /* 0x000fe200078e0203 */
[----:B------:R-:W-:Y:S01]  /*1430*/  IADD3 R2, PT, PT, -R18, RZ, RZ ;  /* 0x000000ff12027210 */ /* 0x000fe20007ffe1ff */
[----:B------:R-:W-:Y:S02]  /*1440*/  @!P1 IMAD R5, R6, R11, R18 ;  /* 0x0000000b06059224 */ /* 0x000fe400078e0212 */
[----:B------:R-:W-:Y:S02]  /*1450*/  @!P1 IMAD.MOV.U32 R18, RZ, RZ, R3 ;  /* 0x000000ffff129224 */ /* 0x000fe400078e0003 */
[----:B------:R-:W-:-:S02]  /*1460*/  IMAD R2, R14, R2, R9 ;  /* 0x000000020e027224 */ /* 0x000fc400078e0209 */
[----:B------:R-:W-:Y:S02]  /*1470*/  IMAD R15, R5, R4, R7 ;  /* 0x00000004050f7224 */ /* 0x000fe400078e0207 */
[----:B------:R-:W-:Y:S02]  /*1480*/  IMAD R14, R18, R14, R2 ;  /* 0x0000000e120e7224 */ /* 0x000fe400078e0202 */
.L_x_18:
[----:B------:R-:W-:Y:S05]  /*1490*/  BRA.U UP3, `(.L_x_19) ;  /* 0x0000000103407547 */ /* 0x000fea000b800000 */
[----:B------:R-:W1:Y:S08]  /*14a0*/  LDC.64 R4, c[0x0][0xb10] ;  /* 0x0002c400ff047b82 */ /* 0x000e700000000a00 */
[----:B------:R-:W2:Y:S08]  /*14b0*/  LDC.64 R2, c[0x0][0xb18] ;  /* 0x0002c600ff027b82 */ /* 0x000eb00000000a00 */
[----:B------:R-:W3:Y:S08]  /*14c0*/  LDC R6, c[0x0][0xb20] ;  /* 0x0002c800ff067b82 */ /* 0x000ef00000000800 */
[----:B------:R-:W4:Y:S01]  /*14d0*/  LDC R7, c[0x0][0xb0c] ;  /* 0x0002c300ff077b82 */ /* 0x000f220000000800 */
[----:B-1----:R-:W-:-:S05]  /*14e0*/  IMAD.HI.U32 R4, R14, R4, RZ ;  /* 0x000000040e047227 */ /* 0x002fca00078e00ff */
[----:B------:R-:W-:Y:S01]  /*14f0*/  SHF.R.U32.HI R4, RZ, R5, R4 ;  /* 0x00000005ff047219 */ /* 0x000fe20000011604 */
[----:B--2---:R-:W-:Y:S01]  /*1500*/  IMAD.HI.U32 R3, R15, R3, RZ ;  /* 0x000000030f037227 */ /* 0x004fe200078e00ff */
[----:B------:R-:W-:-:S04]  /*1510*/  ISETP.NE.AND P0, PT, R2, 0x1, PT ;  /* 0x000000010200780c */ /* 0x000fc80003f05270 */
[----:B---3--:R-:W-:-:S04]  /*1520*/  SHF.R.U32.HI R3, RZ, R6, R3 ;  /* 0x00000006ff037219 */ /* 0x008fc80000011603 */
[----:B------:R-:W-:Y:S02]  /*1530*/  SEL R3, R15, R3, !P0 ;  /* 0x000000030f037207 */ /* 0x000fe40004000000 */
[----:B----4-:R-:W-:-:S04]  /*1540*/  ISETP.NE.AND P1, PT, R7, 0x1, PT ;  /* 0x000000010700780c */ /* 0x010fc80003f25270 */
[----:B------:R-:W-:-:S05]  /*1550*/  SEL R5, R14, R4, !P1 ;  /* 0x000000040e057207 */ /* 0x000fca0004800000 */
[----:B------:R-:W-:Y:S02]  /*1560*/  IMAD.IADD R4, R3, 0x1, -R5 ;  /* 0x0000000103047824 */ /* 0x000fe400078e0a05 */
[----:B------:R-:W-:Y:S02]  /*1570*/  IMAD.IADD R3, R5, 0x1, -R3 ;  /* 0x0000000105037824 */ /* 0x000fe400078e0a03 */
[----:B------:R-:W-:Y:S02]  /*1580*/  IMAD R14, R4, R7, R14 ;  /* 0x00000007040e7224 */ /* 0x000fe400078e020e */
[----:B------:R-:W-:Y:S02]  /*1590*/  IMAD R15, R3, R2, R15 ;  /* 0x00000002030f7224 */ /* 0x000fe400078e020f */
.L_x_19:
[----:B------:R-:W-:Y:S05]  /*15a0*/  BRA.U !UP1, `(.L_x_20) ;  /* 0x00000001090c7547 */ /* 0x000fea000b800000 */
[----:B------:R-:W-:Y:S01]  /*15b0*/  UCGABAR_WAIT ;  /* 0x0000000000007dc7 */ /* 0x000fe20008000000 */
[----:B------:R-:W-:Y:S01]  /*15c0*/  CCTL.IVALL ;  /* 0x00000000ff00798f */ /* 0x000fe20002000000 */
[----:B------:R-:W-:Y:S05]  /*15d0*/  BRA `(.L_x_21) ;  /* 0x0000000000047947 */ /* 0x000fea0003800000 */
.L_x_20:
[----:B------:R-:W-:Y:S06]  /*15e0*/  BAR.SYNC.DEFER_BLOCKING 0x0 ;  /* 0x0000000000007b1d */ /* 0x000fec0000010000 */
.L_x_21:
[----:B------:R-:W-:Y:S05]  /*15f0*/  BRA.U UP2, `(.L_x_22) ;  /* 0x0000001502447547 */ /* 0x000fea000b800000 */
[----:B------:R-:W1:Y:S01]  /*1600*/  LDCU UR4, c[0x0][0x38c] ;  /* 0x00007180ff0477ac */ /* 0x000e620008000800 */
[----:B------:R-:W2:Y:S01]  /*1610*/  LDC R8, c[0x0][0x370] ;  /* 0x0000dc00ff087b82 */ /* 0x000ea20000000800 */
[C---:B------:R-:W-:Y:S01]  /*1620*/  IMAD.SHL.U32 R19, R9.reuse, 0x80, RZ ;  /* 0x0000008009137824 */ /* 0x040fe200078e00ff */
[----:B------:R-:W-:Y:S01]  /*1630*/  PLOP3.LUT P1, PT, PT, PT, UP5, 0x80, 0x8 ;  /* 0x000000000008781c */ /* 0x000fe20003f2f058 */
[----:B------:R-:W-:Y:S01]  /*1640*/  UISETP.NE.AND UP1, UPT, UR10, URZ, UPT ;  /* 0x000000ff0a00728c */ /* 0x000fe2000bf25270 */
[----:B------:R-:W-:Y:S01]  /*1650*/  ISETP.NE.AND P4, PT, R10, RZ, P5 ;  /* 0x000000ff0a00720c */ /* 0x000fe20002f85270 */
[----:B------:R-:W-:Y:S01]  /*1660*/  IMAD.SHL.U32 R18, R9, 0x40, RZ ;  /* 0x0000004009127824 */ /* 0x000fe200078e00ff */
[----:B------:R-:W-:Y:S01]  /*1670*/  PLOP3.LUT P1, PT, P1, PT, PT, 0x8, 0x80 ;  /* 0x000000000080781c */ /* 0x000fe20000f2e170 */
[----:B------:R-:W-:Y:S01]  /*1680*/  IMAD.MOV.U32 R17, RZ, RZ, 0x1 ;  /* 0x00000001ff117424 */ /* 0x000fe200078e00ff */
[----:B------:R-:W3:Y:S01]  /*1690*/  LDC R0, c[0x0][0x374] ;  /* 0x0000dd00ff007b82 */ /* 0x000ee20000000800 */
[----:B------:R-:W-:Y:S01]  /*16a0*/  IMAD.MOV.U32 R16, RZ, RZ, RZ ;  /* 0x000000ffff107224 */ /* 0x000fe200078e00ff */
[----:B------:R-:W-:Y:S01]  /*16b0*/  CS2R R12, SRZ ;  /* 0x00000000000c7805 */ /* 0x000fe2000001ff00 */
[----:B------:R-:W-:Y:S01]  /*16c0*/  IMAD.MOV.U32 R11, RZ, RZ, 0x1 ;  /* 0x00000001ff0b7424 */ /* 0x000fe200078e00ff */
[----:B------:R-:W-:Y:S01]  /*16d0*/  LOP3.LUT R19, R19, 0x80, RZ, 0xc0, !PT ;  /* 0x0000008013137812 */ /* 0x000fe200078ec0ff */
[----:B------:R-:W4:Y:S01]  /*16e0*/  LDCU.64 UR14, c[0x0][0x348] ;  /* 0x00006900ff0e77ac */ /* 0x000f220008000a00 */
[----:B-1----:R-:W-:-:S02]  /*16f0*/  UIADD3 UR5, UPT, UPT, UR4, 0x3f, URZ ;  /* 0x0000003f04057890 */ /* 0x002fc4000fffe0ff */
[----:B------:R-:W-:Y:S02]  /*1700*/  USEL UR22, UR6, 0x2, UP1 ;  /* 0x0000000206167887 */ /* 0x000fe40008800000 */
[----:B------:R-:W-:Y:S01]  /*1710*/  USHF.R.S32.HI UR7, URZ, 0x1f, UR5 ;  /* 0x0000001fff077899 */ /* 0x000fe20008011405 */
[----:B------:R-:W-:-:S03]  /*1720*/  UMOV UR23, URZ ;  /* 0x000000ff00177c82 */ /* 0x000fc60008000000 */
[----:B------:R-:W-:Y:S02]  /*1730*/  ULEA.HI UR7, UR7, UR5, URZ, 0x6 ;  /* 0x0000000507077291 */ /* 0x000fe4000f8f30ff */
[----:B------:R-:W-:Y:S02]  /*1740*/  UIADD3 UR5, UPT, UPT, UR4, -0x1, URZ ;  /* 0xffffffff04057890 */ /* 0x000fe4000fffe0ff */
[----:B------:R-:W-:Y:S02]  /*1750*/  USHF.R.S32.HI UR7, URZ, 0x6, UR7 ;  /* 0x00000006ff077899 */ /* 0x000fe40008011407 */
[----:B------:R-:W-:Y:S02]  /*1760*/  UISETP.GE.U32.AND UP2, UPT, UR5, -0x7f, UPT ;  /* 0xffffff810500788c */ /* 0x000fe4000bf46070 */
[----:B------:R-:W-:Y:S02]  /*1770*/  UISETP.LT.U32.AND UP0, UPT, UR7, 0x8, UPT ;  /* 0x000000080700788c */ /* 0x000fe4000bf01070 */
[----:B------:R-:W-:-:S02]  /*1780*/  UIADD3 UR4, UPT, UPT, UR4, 0x7e, URZ ;  /* 0x0000007e04047890 */ /* 0x000fc4000fffe0ff */
[----:B------:R-:W-:-:S04]  /*1790*/  USEL UR5, UR7, 0x8, UP0 ;  /* 0x0000000807057887 */ /* 0x000fc80008000000 */
[----:B------:R-:W-:Y:S02]  /*17a0*/  UIADD3 UR21, UPT, UPT, UR5, -0x1, URZ ;  /* 0xffffffff05157890 */ /* 0x000fe4000fffe0ff */
[----:B------:R-:W-:Y:S02]  /*17b0*/  @UP2 UIADD3 UR21, UPT, UPT, UR5, URZ, URZ ;  /* 0x000000ff05152290 */ /* 0x000fe4000fffe0ff */
[----:B------:R-:W-:Y:S02]  /*17c0*/  UIADD3 UR24, UPT, UPT, UR7, -UR5, URZ ;  /* 0x8000000507187290 */ /* 0x000fe4000fffe0ff */
[----:B------:R-:W-:Y:S02]  /*17d0*/  UIADD3 UR13, UPT, UPT, UR21, 0x1, URZ ;  /* 0x00000001150d7890 */ /* 0x000fe4000fffe0ff */
[----:B--2-4-:R-:W-:-:S12]  /*17e0*/  UIADD3 UR21, UPT, UPT, -UR21, URZ, URZ ;  /* 0x000000ff15157290 */ /* 0x014fd8000fffe1ff */
.L_x_42:
[----:B------:R-:W-:Y:S01]  /*17f0*/  UISETP.NE.AND UP0, UPT, UR37, URZ, UPT ;  /* 0x000000ff2500728c */ /* 0x000fe2000bf05270 */
[----:B------:R-:W1:Y:S08]  /*1800*/  S2UR UR37, SR_CgaCtaId ;  /* 0x00000000002579c3 */ /* 0x000e700000008800 */
[----:B------:R-:W-:Y:S05]  /*1810*/  BRA.U UP0, `(.L_x_23) ;  /* 0x0000000100347547 */ /* 0x000fea000b800000 */
[----:B------:R-:W2:Y:S01]  /*1820*/  S2R R2, SR_CgaCtaId ;  /* 0x0000000000027919 */ /* 0x000ea20000008800 */
[----:B------:R-:W-:-:S04]  /*1830*/  MOV R3, 0x400 ;  /* 0x0000040000037802 */ /* 0x000fc80000000f00 */
[----:B--2---:R-:W-:Y:S02]  /*1840*/  LEA R2, R2, R3, 0x18 ;  /* 0x0000000302027211 */ /* 0x004fe400078ec0ff */
[----:B------:R-:W-:-:S03]  /*1850*/  SHF.L.U32 R3, R11, 0x1f, RZ ;  /* 0x0000001f0b037819 */ /* 0x000fc600000006ff */
[----:B------:R-:W-:-:S04]  /*1860*/  IMAD R2, R12, 0x8, R2 ;  /* 0x000000080c027824 */ /* 0x000fc800078e0202 */
[----:B------:R-:W2:Y:S02]  /*1870*/  SYNCS.PHASECHK.TRANS64.TRYWAIT P0, [R2+URZ+0x140], R3 ;  /* 0x00014003020075a7 */ /* 0x000ea400080011ff */
[----:B--2---:R-:W-:Y:S05]  /*1880*/  @!P0 BRA `(.L_x_24) ;  /* 0x0000008000708947 */ /* 0x004fea0003800000 */
.L_x_153:
[----:B------:R-:W-:Y:S01]  /*1890*/  VIADD R12, R12, 0x1 ;  /* 0x000000010c0c7836 */ /* 0x000fe20000000000 */
[----:B------:R2:W-:Y:S04]  /*18a0*/  SYNCS.ARRIVE.TRANS64.A1T0 RZ, [R2+URZ+0x130], RZ ;  /* 0x000130ff02ff79a7 */ /* 0x0005e800081000ff */
[----:B------:R-:W-:-:S04]  /*18b0*/  ISETP.NE.AND P0, PT, R12, 0x2, PT ;  /* 0x000000020c00780c */ /* 0x000fc80003f05270 */
[----:B------:R-:W-:Y:S02]  /*18c0*/  SEL R12, R12, RZ, P0 ;  /* 0x000000ff0c0c7207 */ /* 0x000fe40000000000 */
[----:B--2---:R-:W-:-:S04]  /*18d0*/  SEL R2, RZ, 0x1, P0 ;  /* 0x00000001ff027807 */ /* 0x004fc80000000000 */
[----:B------:R-:W-:-:S07]  /*18e0*/  LOP3.LUT R11, R11, R2, RZ, 0x3c, !PT ;  /* 0x000000020b0b7212 */ /* 0x000fce00078e3cff */
.L_x_23:
[----:B------:R-:W-:Y:S01]  /*18f0*/  UMOV UR6, 0x400 ;  /* 0x0000040000067882 */ /* 0x000fe20000000000 */
[----:B------:R-:W-:Y:S01]  /*1900*/  SHF.L.U32 R2, R17, 0x1f, RZ ;  /* 0x0000001f11027819 */ /* 0x000fe200000006ff */
[----:B-1----:R-:W-:Y:S01]  /*1910*/  ULEA UR6, UR37, UR6, 0x18 ;  /* 0x0000000625067291 */ /* 0x002fe2000f8ec0ff */
[----:B------:R-:W-:Y:S01]  /*1920*/  R2UR UR35, R18 ;  /* 0x00000000122372ca */ /* 0x000fe200000e0000 */
[----:B------:R-:W-:Y:S01]  /*1930*/  UISETP.GE.U32.AND UP0, UPT, UR4, 0x7f, UPT ;  /* 0x0000007f0400788c */ /* 0x000fe2000bf06070 */
[----:B------:R-:W-:Y:S01]  /*1940*/  R2UR UR11, R19 ;  /* 0x00000000130b72ca */ /* 0x000fe200000e0000 */
[----:B------:R-:W-:Y:S01]  /*1950*/  ULEA UR8, UR23, UR6, 0x3 ;  /* 0x0000000617087291 */ /* 0x000fe2000f8e18ff */
[----:B------:R-:W-:-:S08]  /*1960*/  UMOV UR25, URZ ;  /* 0x000000ff00197c82 */ /* 0x000fd00008000000 */
[----:B------:R1:W2:Y:S01]  /*1970*/  SYNCS.PHASECHK.TRANS64.TRYWAIT P0, [UR8+0x40], R2 ;  /* 0x00004002ff0075a7 */ /* 0x0002a20008001108 */
[----:B------:R-:W-:-:S13]  /*1980*/  R2UR UR8, R15 ;  /* 0x000000000f0872ca */ /* 0x000fda00000e0000 */
[----:B------:R-:W-:Y:S01]  /*1990*/  ULEA UR11, UR8, UR11, 0x8 ;  /* 0x0000000b080b7291 */ /* 0x000fe2000f8e40ff */
[----:B-1----:R-:W-:-:S05]  /*19a0*/  LEA.HI R2, R14, R14, RZ, 0x1 ;  /* 0x0000000e0e027211 */ /* 0x002fca00078f08ff */
[----:B------:R-:W-:-:S05]  /*19b0*/  IMAD.SHL.U32 R2, R2, 0x40, RZ ;  /* 0x0000004002027824 */ /* 0x000fca00078e00ff */
[----:B------:R-:W-:-:S04]  /*19c0*/  LOP3.LUT R2, R2, 0xffffff80, RZ, 0xc0, !PT ;  /* 0xffffff8002027812 */ /* 0x000fc800078ec0ff */
[----:B------:R-:W-:-:S13]  /*19d0*/  R2UR UR9, R2 ;  /* 0x00000000020972ca */ /* 0x000fda00000e0000 */
[----:B------:R-:W-:Y:S01]  /*19e0*/  ULOP3.LUT UR35, UR9, 0x40, UR35, 0xf8, !UPT ;  /* 0x0000004009237892 */ /* 0x000fe2000f8ef823 */
[----:B------:R-:W-:Y:S11]  /*19f0*/  BRA.U !UP0, `(.L_x_25) ;  /* 0x0000000108c07547 */ /* 0x000ff6000b800000 */
[----:B------:R-:W-:Y:S01]  /*1a00*/  UMOV UR16, UR21 ;  /* 0x0000001500107c82 */ /* 0x000fe20008000000 */
[----:B------:R-:W-:Y:S01]  /*1a10*/  UMOV UR17, UR23 ;  /* 0x0000001700117c82 */ /* 0x000fe20008000000 */
[----:B------:R-:W-:-:S05]  /*1a20*/  UMOV UR34, URZ ;  /* 0x000000ff00227c82 */ /* 0x000fca0008000000 */
.L_x_31:
[----:B------:R-:W-:Y:S01]  /*1a30*/  ULEA UR33, UR17, UR6, 0x3 ;  /* 0x0000000611217291 */ /* 0x000fe2000f8e18ff */
[----:B------:R-:W-:Y:S01]  /*1a40*/  @P5 MOV R3, 0xc000 ;  /* 0x0000c00000035802 */ /* 0x000fe20000000f00 */
[----:B-12-4-:R-:W-:Y:S10]  /*1a50*/  @P0 BRA `(.L_x_26) ;  /* 0x00000000000c0947 */ /* 0x016ff40003800000 */
[----:B------:R-:W-:-:S04]  /*1a60*/  SHF.L.U32 R4, R17, 0x1f, RZ ;  /* 0x0000001f11047819 */ /* 0x000fc800000006ff */
[----:B------:R-:W1:Y:S02]  /*1a70*/  SYNCS.PHASECHK.TRANS64.TRYWAIT P0, [UR33+0x40], R4 ;  /* 0x00004004ff0075a7 */ /* 0x000e640008001121 */
[----:B-1----:R-:W-:Y:S05]  /*1a80*/  @!P0 BRA `(.L_x_27) ;  /* 0x0000008000048947 */ /* 0x002fea0003800000 */
.L_x_26:
[----:B------:R2:W-:Y:S01]  /*1a90*/  @P5 SYNCS.ARRIVE.TRANS64 RZ, [UR33], R3 ;  /* 0x00000003ffff59a7 */ /* 0x0005e20008000021 */
[----:B------:R-:W-:Y:S02]  /*1aa0*/  ULOP3.LUT UR8, UR22, 0x2, URZ, 0xfc, !UPT ;  /* 0x0000000216087892 */ /* 0x000fe4000f8efcff */
[----:B------:R-:W-:Y:S02]  /*1ab0*/  UIADD3 UR16, UPT, UPT, UR16, 0x1, URZ ;  /* 0x0000000110107890 */ /* 0x000fe4000fffe0ff */
[----:B------:R-:W-:Y:S02]  /*1ac0*/  UISETP.NE.AND UP0, UPT, UR8, 0x2, UPT ;  /* 0x000000020800788c */ /* 0x000fe4000bf05270 */
[----:B------:R-:W-:-:S07]  /*1ad0*/  UISETP.NE.AND UP2, UPT, UR16, 0x1, UPT ;  /* 0x000000011000788c */ /* 0x000fce000bf45270 */
[----:B------:R-:W-:Y:S05]  /*1ae0*/  BRA.U UP0, `(.L_x_28) ;  /* 0x0000000100047547 */ /* 0x000fea000b800000 */
[----:B------:R-:W-:Y:S05]  /*1af0*/  BPT.TRAP 0x1 ;  /* 0x000000040000795c */ /* 0x000fea0000300000 */
.L_x_28:
[----:B------:R-:W-:Y:S04]  /*1b00*/  BSSY.RECONVERGENT B0, `(.L_x_29) ;  /* 0x0000003000007945 */ /* 0x000fe80003800200 */
[----:B------:R-:W-:Y:S05]  /*1b10*/  @!P4 BRA `(.L_x_30) ;  /* 0x000000000004c947 */ /* 0x000fea0003800000 */
[----:B------:R-:W-:Y:S05]  /*1b20*/  BPT.TRAP 0x1 ;  /* 0x000000040000795c */ /* 0x000fea0000300000 */
.L_x_30:
[----:B------:R-:W-:Y:S05]  /*1b30*/  BSYNC.RECONVERGENT B0 ;  /* 0x0000000000007941 */ /* 0x000fea0003800200 */
.L_x_29:
[----:B------:R-:W-:Y:S02]  /*1b40*/  UIADD3 UR23, UPT, UPT, UR17, 0x1, URZ ;  /* 0x0000000111177890 */ /* 0x000fe4000fffe0ff */
[----:B------:R-:W-:Y:S02]  /*1b50*/  ULEA UR32, UR17, UR6, 0xd ;  /* 0x0000000611207291 */ /* 0x000fe4000f8e68ff */
[----:B------:R-:W-:Y:S02]  /*1b60*/  UISETP.NE.AND UP0, UPT, UR23, 0x8, UPT ;  /* 0x000000081700788c */ /* 0x000fe4000bf05270 */
[----:B------:R-:W-:Y:S02]  /*1b70*/  UIADD3 UR28, UP1, UPT, UR14, 0x80, URZ ;  /* 0x000000800e1c7890 */ /* 0x000fe4000ff3e0ff */
[----:B------:R-:W-:Y:S02]  /*1b80*/  USEL UR9, URZ, 0x1, UP0 ;  /* 0x00000001ff097887 */ /* 0x000fe40008000000 */
[----:B------:R-:W-:-:S02]  /*1b90*/  USEL UR23, UR23, URZ, UP0 ;  /* 0x000000ff17177287 */ /* 0x000fc40008000000 */
[----:B------:R-:W-:Y:S02]  /*1ba0*/  UIADD3 UR26, UP0, UPT, UR14, 0x180, URZ ;  /* 0x000001800e1a7890 */ /* 0x000fe4000ff1e0ff */
[----:B------:R-:W-:Y:S01]  /*1bb0*/  ULEA UR8, UR23, UR6, 0x3 ;  /* 0x0000000617087291 */ /* 0x000fe2000f8e18ff */
[----:B------:R-:W-:Y:S01]  /*1bc0*/  LOP3.LUT R17, R17, UR9, RZ, 0x3c, !PT ;  /* 0x0000000911117c12 */ /* 0x000fe2000f8e3cff */
[----:B------:R-:W-:Y:S02]  /*1bd0*/  ULOP3.LUT UR33, UR33, 0xfefffff8, URZ, 0xc0, !UPT ;  /* 0xfefffff821217892 */ /* 0x000fe4000f8ec0ff */
[----:B------:R-:W-:Y:S01]  /*1be0*/  UIADD3.X UR29, UPT, UPT, URZ, UR15, URZ, UP1, !UPT ;  /* 0x0000000fff1d7290 */ /* 0x000fe20008ffe4ff */
[----:B-1----:R-:W-:Y:S01]  /*1bf0*/  SHF.L.U32 R2, R17, 0x1f, RZ ;  /* 0x0000001f11027819 */ /* 0x002fe200000006ff */
[----:B------:R-:W-:Y:S02]  /*1c00*/  UIADD3 UR32, UPT, UPT, UR32, 0x8400, URZ ;  /* 0x0000840020207890 */ /* 0x000fe4000fffe0ff */
[----:B------:R-:W-:Y:S01]  /*1c10*/  UIADD3.X UR27, UPT, UPT, URZ, UR15, URZ, UP0, !UPT ;  /* 0x0000000fff1b7290 */ /* 0x000fe200087fe4ff */
[----:B------:R1:W4:Y:S01]  /*1c20*/  SYNCS.PHASECHK.TRANS64.TRYWAIT P0, [UR8+0x40], R2 ;  /* 0x00004002ff0075a7 */ /* 0x0003220008001108 */
[----:B------:R-:W-:Y:S01]  /*1c30*/  ULEA UR8, UR17, UR6, 0xe ;  /* 0x0000000611087291 */ /* 0x000fe2000f8e70ff */
[----:B------:R-:W-:Y:S01]  /*1c40*/  UMOV UR18, 0x0 ;  /* 0x0000000000127882 */ /* 0x000fe20000000000 */
[----:B------:R-:W-:-:S02]  /*1c50*/  UMOV UR19, 0x10000000 ;  /* 0x1000000000137882 */ /* 0x000fc40000000000 */
[----:B------:R-:W-:Y:S01]  /*1c60*/  UIADD3 UR8, UPT, UPT, UR8, 0x18400, URZ ;  /* 0x0001840008087890 */ /* 0x000fe2000fffe0ff */
[----:B------:R2:W-:Y:S01]  /*1c70*/  UTMALDG.3D.2CTA [UR32], [UR28], desc[UR18] ;  /* 0x000012201c0075b4 */ /* 0x0005e20008211000 */
[----:B------:R-:W-:Y:S01]  /*1c80*/  UMOV UR10, UR34 ;  /* 0x00000022000a7c82 */ /* 0x000fe20008000000 */
[----:B------:R-:W-:Y:S01]  /*1c90*/  UMOV UR12, UR36 ;  /* 0x00000024000c7c82 */ /* 0x000fe20008000000 */
[----:B------:R-:W-:Y:S01]  /*1ca0*/  UMOV UR9, UR33 ;  /* 0x0000002100097c82 */ /* 0x000fe20008000000 */
[----:B------:R-:W-:Y:S01]  /*1cb0*/  UMOV UR25, UR13 ;  /* 0x0000000d00197c82 */ /* 0x000fe20008000000 */
[----:B------:R-:W-:-:S03]  /*1cc0*/  UMOV UR17, UR23 ;  /* 0x0000001700117c82 */ /* 0x000fc60008000000 */
[----:B------:R1:W-:Y:S01]  /*1cd0*/  UTMALDG.3D.2CTA [UR8], [UR26], desc[UR18] ;  /* 0x000012081a0075b4 */ /* 0x0003e20008211000 */
[----:B--2---:R-:W-:Y:S01]  /*1ce0*/  UIADD3 UR34, UPT, UPT, UR34, 0x40, URZ ;  /* 0x0000004022227890 */ /* 0x004fe2000fffe0ff */
[----:B------:R-:W-:Y:S11]  /*1cf0*/  BRA.U UP2, `(.L_x_31) ;  /* 0xfffffffd024c7547 */ /* 0x000ff6000b83ffff */
.L_x_25:
[----:B-1----:R-:W-:Y:S01]  /*1d00*/  ULEA UR8, UR23, UR6, 0x3 ;  /* 0x0000000617087291 */ /* 0x002fe2000f8e18ff */
[----:B------:R-:W-:Y:S01]  /*1d10*/  SHF.L.U32 R2, R17, 0x1f, RZ ;  /* 0x0000001f11027819 */ /* 0x000fe200000006ff */
[----:B------:R-:W-:Y:S01]  /*1d20*/  @!P1 SYNCS.ARRIVE.TRANS64.A1T0 RZ, [UR6+0xc8], RZ ;  /* 0x0000c8ffffff99a7 */ /* 0x000fe20008100006 */
[----:B------:R-:W-:-:S06]  /*1d30*/  UISETP.GT.AND UP0, UPT, UR7, UR5, UPT ;  /* 0x000000050700728c */ /* 0x000fcc000bf04270 */
[----:B--2-4-:R1:W2:Y:S03]  /*1d40*/  SYNCS.PHASECHK.TRANS64.TRYWAIT P0, [UR8+0x40], R2 ;  /* 0x00004002ff0075a7 */ /* 0x0142a60008001108 */
[----:B------:R-:W-:Y:S05]  /*1d50*/  BRA.U !UP0, `(.L_x_32) ;  /* 0x0000000108c07547 */ /* 0x000fea000b800000 */
[----:B------:R-:W-:Y:S01]  /*1d60*/  UIADD3 UR26, UPT, UPT, UR24, UR25, URZ ;  /* 0x00000019181a7290 */ /* 0x000fe2000fffe0ff */
[----:B------:R-:W-:-:S11]  /*1d70*/  UMOV UR27, UR23 ;  /* 0x00000017001b7c82 */ /* 0x000fd60008000000 */
.L_x_38:
[----:B------:R-:W-:Y:S01]  /*1d80*/  ULEA UR17, UR27, UR6, 0x3 ;  /* 0x000000061b117291 */ /* 0x000fe2000f8e18ff */
[----:B--2---:R-:W-:Y:S01]  /*1d90*/  @P5 MOV R3, 0xc000 ;  /* 0x0000c00000035802 */ /* 0x004fe20000000f00 */
[----:B-12---:R-:W-:Y:S10]  /*1da0*/  @P0 BRA `(.L_x_33) ;  /* 0x00000000000c0947 */ /* 0x006ff40003800000 */
[----:B------:R-:W-:-:S04]  /*1db0*/  SHF.L.U32 R4, R17, 0x1f, RZ ;  /* 0x0000001f11047819 */ /* 0x000fc800000006ff */
[----:B------:R-:W2:Y:S02]  /*1dc0*/  SYNCS.PHASECHK.TRANS64.TRYWAIT P0, [UR17+0x40], R4 ;  /* 0x00004004ff0075a7 */ /* 0x000ea40008001111 */
[----:B--2---:R-:W-:Y:S05]  /*1dd0*/  @!P0 BRA `(.L_x_34) ;  /* 0x0000007c00488947 */ /* 0x004fea0003800000 */
.L_x_33:
[----:B------:R2:W-:Y:S01]  /*1de0*/  @P5 SYNCS.ARRIVE.TRANS64 RZ, [UR17], R3 ;  /* 0x00000003ffff59a7 */ /* 0x0005e20008000011 */
[----:B------:R-:W-:-:S04]  /*1df0*/  ULOP3.LUT UR8, UR22, 0x2, URZ, 0xfc, !UPT ;  /* 0x0000000216087892 */ /* 0x000fc8000f8efcff */
[----:B------:R-:W-:-:S09]  /*1e00*/  UISETP.NE.AND UP0, UPT, UR8, 0x2, UPT ;  /* 0x000000020800788c */ /* 0x000fd2000bf05270 */
[----:B------:R-:W-:Y:S05]  /*1e10*/  BRA.U UP0, `(.L_x_35) ;  /* 0x0000000100047547 */ /* 0x000fea000b800000 */
[----:B------:R-:W-:Y:S05]  /*1e20*/  BPT.TRAP 0x1 ;  /* 0x000000040000795c */ /* 0x000fea0000300000 */
.L_x_35:
[----:B------:R-:W-:Y:S04]  /*1e30*/  BSSY.RECONVERGENT B0, `(.L_x_36) ;  /* 0x0000003000007945 */ /* 0x000fe80003800200 */
[----:B------:R-:W-:Y:S05]  /*1e40*/  @!P4 BRA `(.L_x_37) ;  /* 0x000000000004c947 */ /* 0x000fea0003800000 */
[----:B------:R-:W-:Y:S05]  /*1e50*/  BPT.TRAP 0x1 ;  /* 0x000000040000795c */ /* 0x000fea0000300000 */
.L_x_37:
[----:B------:R-:W-:Y:S05]  /*1e60*/  BSYNC.RECONVERGENT B0 ;  /* 0x0000000000007941 */ /* 0x000fea0003800200 */
.L_x_36:
        /* <DEDUP_REMOVED lines=9> */
[----:B------:R-:W-:Y:S02]  /*1f00*/  USHF.L.U32 UR18, UR25, 0x6, URZ ;  /* 0x0000000619127899 */ /* 0x000fe400080006ff */
[----:B------:R-:W-:Y:S01]  /*1f10*/  ULOP3.LUT UR17, UR17, 0xfefffff8, URZ, 0xc0, !UPT ;  /* 0xfefffff811117892 */ /* 0x000fe2000f8ec0ff */
[----:B-1----:R-:W-:Y:S01]  /*1f20*/  SHF.L.U32 R2, R17, 0x1f, RZ ;  /* 0x0000001f11027819 */ /* 0x002fe200000006ff */
[----:B------:R-:W-:Y:S02]  /*1f30*/  UIADD3 UR16, UPT, UPT, UR16, 0x8400, URZ ;  /* 0x0000840010107890 */ /* 0x000fe4000fffe0ff */
[----:B------:R-:W-:Y:S01]  /*1f40*/  UIADD3.X UR33, UPT, UPT, URZ, UR15, URZ, UP1, !UPT ;  /* 0x0000000fff217290 */ /* 0x000fe20008ffe4ff */
[----:B------:R4:W1:Y:S01]  /*1f50*/  SYNCS.PHASECHK.TRANS64.TRYWAIT P0, [UR8+0x40], R2 ;  /* 0x00004002ff0075a7 */ /* 0x0008620008001108 */
[----:B------:R-:W-:-:S02]  /*1f60*/  ULEA UR8, UR27, UR6, 0xe ;  /* 0x000000061b087291 */ /* 0x000fc4000f8e70ff */
[----:B------:R-:W-:Y:S02]  /*1f70*/  UIADD3.X UR31, UPT, UPT, URZ, UR15, URZ, UP0, !UPT ;  /* 0x0000000fff1f7290 */ /* 0x000fe400087fe4ff */
[----:B------:R-:W-:Y:S01]  /*1f80*/  UIADD3 UR8, UPT, UPT, UR8, 0x18400, URZ ;  /* 0x0001840008087890 */ /* 0x000fe2000fffe0ff */
[----:B------:R-:W-:Y:S01]  /*1f90*/  UMOV UR28, 0x0 ;  /* 0x00000000001c7882 */ /* 0x000fe20000000000 */
[----:B------:R-:W-:Y:S01]  /*1fa0*/  UMOV UR29, 0x10000000 ;  /* 0x10000000001d7882 */ /* 0x000fe20000000000 */
[----:B------:R-:W-:Y:S01]  /*1fb0*/  UMOV UR19, UR35 ;  /* 0x0000002300137c82 */ /* 0x000fe20008000000 */
[----:B------:R-:W-:Y:S01]  /*1fc0*/  UMOV UR20, UR36 ;  /* 0x0000002400147c82 */ /* 0x000fe20008000000 */
[----:B------:R-:W-:Y:S01]  /*1fd0*/  UMOV UR12, UR36 ;  /* 0x00000024000c7c82 */ /* 0x000fe20008000000 */
[----:B------:R-:W-:Y:S01]  /*1fe0*/  UMOV UR9, UR17 ;  /* 0x0000001100097c82 */ /* 0x000fe20008000000 */
[----:B------:R-:W-:Y:S01]  /*1ff0*/  UMOV UR10, UR18 ;  /* 0x00000012000a7c82 */ /* 0x000fe20008000000 */
[----:B------:R4:W-:Y:S01]  /*2000*/  UTMALDG.3D.2CTA [UR16], [UR32], desc[UR28] ;  /* 0x00001c10200075b4 */ /* 0x0009e20008211000 */
[----:B------:R-:W-:Y:S01]  /*2010*/  UIADD3 UR25, UPT, UPT, UR25, 0x1, URZ ;  /* 0x0000000119197890 */ /* 0x000fe2000fffe0ff */
[----:B------:R-:W-:-:S03]  /*2020*/  UMOV UR27, UR23 ;  /* 0x00000017001b7c82 */ /* 0x000fc60008000000 */
[----:B------:R-:W-:Y:S01]  /*2030*/  UISETP.NE.AND UP0, UPT, UR25, UR26, UPT ;  /* 0x0000001a1900728c */ /* 0x000fe2000bf05270 */
[----:B------:R4:W-:Y:S08]  /*2040*/  UTMALDG.3D.2CTA [UR8], [UR30], desc[UR28] ;  /* 0x00001c081e0075b4 */ /* 0x0009f00008211000 */
[----:B----4-:R-:W-:Y:S05]  /*2050*/  BRA.U UP0, `(.L_x_38) ;  /* 0xfffffffd00487547 */ /* 0x010fea000b83ffff */
.L_x_32:
[C---:B-1----:R-:W-:Y:S01]  /*2060*/  LEA R2, R16.reuse, UR6, 0x3 ;  /* 0x0000000610027c11 */ /* 0x042fe2000f8e18ff */
[----:B------:R-:W-:Y:S01]  /*2070*/  NOP ;  /* 0x0000000000007918 */ /* 0x000fe20000000000 */
[----:B--2---:R-:W-:Y:S02]  /*2080*/  SHF.L.U32 R3, R13, 0x1f, RZ ;  /* 0x0000001f0d037819 */ /* 0x004fe400000006ff */
[----:B------:R-:W-:Y:S02]  /*2090*/  LEA R4, R16, UR6, 0x4 ;  /* 0x0000000610047c11 */ /* 0x000fe4000f8e20ff */
[----:B------:R-:W1:Y:S02]  /*20a0*/  SYNCS.PHASECHK.TRANS64.TRYWAIT P0, [R2+URZ+0xd0], R3 ;  /* 0x0000d003020075a7 */ /* 0x000e6400080011ff */
[----:B-1----:R-:W-:Y:S05]  /*20b0*/  @!P0 BRA `(.L_x_39) ;  /* 0x0000007800a88947 */ /* 0x002fea0003800000 */
.L_x_156:
[----:B------:R-:W2:Y:S01]  /*20c0*/  LDS.128 R4, [R4+0x160] ;  /* 0x0001600004047984 */ /* 0x000ea20000000c00 */
[----:B------:R-:W-:Y:S01]  /*20d0*/  ISETP.GE.AND P0, PT, R40, 0x1, PT ;  /* 0x000000012800780c */ /* 0x000fe20003f06270 */
[----:B-1----:R-:W-:Y:S01]  /*20e0*/  VIADD R2, R2, 0xe0 ;  /* 0x000000e002027836 */ /* 0x002fe20000000000 */
[----:B------:R-:W-:Y:S01]  /*20f0*/  @!PT LDS RZ, [RZ] ;  /* 0x00000000fffff984 */ /* 0x000fe20000000800 */
[----:B------:R-:W-:Y:S01]  /*2100*/  @!PT LDS RZ, [RZ] ;  /* 0x00000000fffff984 */ /* 0x000fe20000000800 */
[----:B------:R-:W-:Y:S01]  /*2110*/  @!PT LDS RZ, [RZ] ;  /* 0x00000000fffff984 */ /* 0x000fe20000000800 */
[----:B------:R-:W-:Y:S01]  /*2120*/  @!PT LDS RZ, [RZ] ;  /* 0x00000000fffff984 */ /* 0x000fe20000000800 */
[----:B------:R1:W-:Y:S06]  /*2130*/  MEMBAR.ALL.CTA ;  /* 0x0000000000007992 */ /* 0x0003ec0000008000 */
[----:B-1----:R-:W1:Y:S01]  /*2140*/  FENCE.VIEW.ASYNC.S ;  /* 0x00000000000073c6 */ /* 0x002e620000000000 */
[----:B------:R-:W-:-:S04]  /*2150*/  PRMT R2, RZ, 0x654, R2 ;  /* 0x00000654ff027816 */ /* 0x000fc80000000002 */
[----:B-1----:R1:W-:Y:S01]  /*2160*/  SYNCS.ARRIVE.TRANS64.RED.A1T0 RZ, [R2+URZ], RZ ;  /* 0x000000ff02ff79a7 */ /* 0x0023e200081004ff */
[----:B--2---:R-:W-:-:S13]  /*2170*/  LOP3.LUT P2, RZ, R6, 0x1, RZ, 0xc0, !PT ;  /* 0x0000000106ff7812 */ /* 0x004fda000784c0ff */
[----:B------:R-:W-:Y:S01]  /*2180*/  @P2 SHF.R.U32.HI R3, RZ, 0x10, R5 ;  /* 0x00000010ff032819 */ /* 0x000fe20000011605 */
[----:B------:R-:W-:Y:S01]  /*2190*/  VOTEU.ANY UP0, P2 ;  /* 0x0000000000ff7886 */ /* 0x000fe20001000100 */
[----:B------:R-:W-:Y:S02]  /*21a0*/  @P2 MOV R10, R4 ;  /* 0x00000004000a2202 */ /* 0x000fe40000000f00 */
[----:B------:R-:W-:Y:S02]  /*21b0*/  @P2 R2UR.BROADCAST UR8, R3 ;  /* 0x00000000030822ca */ /* 0x000fe400008e0000 */
[----:B------:R-:W-:-:S11]  /*21c0*/  @P2 LOP3.LUT R9, R5, 0xffff, RZ, 0xc0, !PT ;  /* 0x0000ffff05092812 */ /* 0x000fd600078ec0ff */
[----:B------:R-:W-:Y:S01]  /*21d0*/  @UP0 UMOV UR36, UR8 ;  /* 0x0000000800240c82 */ /* 0x000fe20008000000 */
[----:B-1----:R-:W-:Y:S05]  /*21e0*/  @!P0 BRA `(.L_x_40) ;  /* 0x0000000000b88947 */ /* 0x002fea0003800000 */
[----:B------:R-:W3:Y:S01]  /*21f0*/  LDC.64 R4, c[0x0][0xb18] ;  /* 0x0002c600ff047b82 */ /* 0x000ee20000000a00 */
[----:B------:R-:W-:-:S07]  /*2200*/  ISETP.NE.AND P3, PT, R40, 0x1, PT ;  /* 0x000000012800780c */ /* 0x000fce0003f65270 */
[----:B------:R-:W1:Y:S08]  /*2210*/  LDC.64 R6, c[0x0][0xb10] ;  /* 0x0002c400ff067b82 */ /* 0x000e700000000a00 */
[----:B------:R-:W2:Y:S08]  /*2220*/  LDC R14, c[0x0][0xb20] ;  /* 0x0002c800ff0e7b82 */ /* 0x000eb00000000800 */
[----:B------:R-:W4:Y:S01]  /*2230*/  LDC R15, c[0x0][0xb0c] ;  /* 0x0002c300ff0f7b82 */ /* 0x000f220000000800 */
[----:B---3--:R-:W-:Y:S01]  /*2240*/  IMAD.HI.U32 R21, R0, R5, RZ ;  /* 0x0000000500157227 */ /* 0x008fe200078e00ff */
[----:B------:R-:W-:-:S03]  /*2250*/  ISETP.NE.AND P0, PT, R4, 0x1, PT ;  /* 0x000000010400780c */ /* 0x000fc60003f05270 */
[----:B------:R-:W-:-:S03]  /*2260*/  IMAD.HI.U32 R5, R9, R5, RZ ;  /* 0x0000000509057227 */ /* 0x000fc600078e00ff */
[----:B------:R-:W3:Y:S01]  /*2270*/  LDC.64 R2, c[0x0][0xb28] ;  /* 0x0002ca00ff027b82 */ /* 0x000ee20000000a00 */
[----:B-1----:R-:W-:-:S04]  /*2280*/  IMAD.HI.U32 R22, R8, R6, RZ ;  /* 0x0000000608167227 */ /* 0x002fc800078e00ff */
[----:B------:R-:W-:Y:S01]  /*2290*/  IMAD.HI.U32 R23, R10, R6, RZ ;  /* 0x000000060a177227 */ /* 0x000fe200078e00ff */
[----:B------:R-:W-:Y:S02]  /*22a0*/  SHF.R.U32.HI R22, RZ, R7, R22 ;  /* 0x00000007ff167219 */ /* 0x000fe40000011616 */
[-C--:B--2---:R-:W-:Y:S02]  /*22b0*/  SHF.R.U32.HI R21, RZ, R14.reuse, R21 ;  /* 0x0000000eff157219 */ /* 0x084fe40000011615 */
[----:B------:R-:W-:Y:S02]  /*22c0*/  SHF.R.U32.HI R5, RZ, R14, R5 ;  /* 0x0000000eff057219 */ /* 0x000fe40000011605 */
[----:B------:R-:W-:Y:S02]  /*22d0*/  SEL R21, R0, R21, !P0 ;  /* 0x0000001500157207 */ /* 0x000fe40004000000 */
[----:B------:R-:W-:Y:S02]  /*22e0*/  SHF.R.U32.HI R23, RZ, R7, R23 ;  /* 0x00000007ff177219 */ /* 0x000fe40000011617 */
[----:B----4-:R-:W-:-:S02]  /*22f0*/  ISETP.NE.AND P1, PT, R15, 0x1, PT ;  /* 0x000000010f00780c */ /* 0x010fc40003f25270 */
[----:B------:R-:W-:Y:S02]  /*2300*/  SEL R5, R9, R5, !P0 ;  /* 0x0000000509057207 */ /* 0x000fe40004000000 */
[----:B------:R-:W-:Y:S02]  /*2310*/  SEL R22, R8, R22, !P1 ;  /* 0x0000001608167207 */ /* 0x000fe40004800000 */
[----:B------:R-:W-:Y:S01]  /*2320*/  SEL R23, R10, R23, !P1 ;  /* 0x000000170a177207 */ /* 0x000fe20004800000 */
[----:B---3--:R-:W-:-:S04]  /*2330*/  IMAD.HI.U32 R20, R21, R2, RZ ;  /* 0x0000000215147227 */ /* 0x008fc800078e00ff */
        /* <DEDUP_REMOVED lines=10> */
[----:B------:R-:W-:-:S04]  /*23e0*/  @!P0 IMAD.HI.U32 R7, R23, R2, RZ ;  /* 0x0000000217078227 */ /* 0x000fc800078e00ff */
[----:B------:R-:W-:Y:S01]  /*23f0*/  IMAD.MOV R2, RZ, RZ, -R6 ;  /* 0x000000ffff027224 */ /* 0x000fe200078e0a06 */
[----:B------:R-:W-:Y:S02]  /*2400*/  @!P0 SHF.R.U32.HI R3, RZ, R3, R7 ;  /* 0x00000003ff038219 */ /* 0x000fe40000011607 */
[----:B------:R-:W-:Y:S01]  /*2410*/  IADD3 R7, PT, PT, -R5, RZ, RZ ;  /* 0x000000ff05077210 */ /* 0x000fe20007ffe1ff */
[----:B------:R-:W-:Y:S01]  /*2420*/  IMAD R2, R40, R2, R5 ;  /* 0x0000000228027224 */ /* 0x000fe200078e0205 */
        /* <DEDUP_REMOVED lines=10> */
.L_x_40:
[----:B------:R-:W1:Y:S02]  /*24d0*/  LDCU UR8, c[0x0][0xb30] ;  /* 0x00016600ff0877ac */ /* 0x000e640008000800 */
[----:B-1----:R-:W-:-:S09]  /*24e0*/  UISETP.NE.AND UP0, UPT, UR8, 0x1, UPT ;  /* 0x000000010800788c */ /* 0x002fd2000bf05270 */
[----:B------:R-:W-:Y:S05]  /*24f0*/  BRA.U UP0, `(.L_x_41) ;  /* 0x0000000100407547 */ /* 0x000fea000b800000 */
[----:B------:R-:W1:Y:S08]  /*2500*/  LDC.64 R4, c[0x0][0xb10] ;  /* 0x0002c400ff047b82 */ /* 0x000e700000000a00 */
[----:B------:R-:W2:Y:S08]  /*2510*/  LDC.64 R2, c[0x0][0xb18] ;  /* 0x0002c600ff027b82 */ /* 0x000eb00000000a00 */
[----:B------:R-:W4:Y:S08]  /*2520*/  LDC R6, c[0x0][0xb20] ;  /* 0x0002c800ff067b82 */ /* 0x000f300000000800 */
[----:B------:R-:W3:Y:S01]  /*2530*/  LDC R7, c[0x0][0xb0c] ;  /* 0x0002c300ff077b82 */ /* 0x000ee20000000800 */
[----:B-1----:R-:W-:-:S05]  /*2540*/  IMAD.HI.U32 R4, R10, R4, RZ ;  /* 0x000000040a047227 */ /* 0x002fca00078e00ff */
[----:B------:R-:W-:Y:S01]  /*2550*/  SHF.R.U32.HI R4, RZ, R5, R4 ;  /* 0x00000005ff047219 */ /* 0x000fe20000011604 */
[----:B--2---:R-:W-:Y:S01]  /*2560*/  IMAD.HI.U32 R3, R9, R3, RZ ;  /* 0x0000000309037227 */ /* 0x004fe200078e00ff */
[----:B------:R-:W-:-:S04]  /*2570*/  ISETP.NE.AND P0, PT, R2, 0x1, PT ;  /* 0x000000010200780c */ /* 0x000fc80003f05270 */
[----:B----4-:R-:W-:-:S04]  /*2580*/  SHF.R.U32.HI R3, RZ, R6, R3 ;  /* 0x00000006ff037219 */ /* 0x010fc80000011603 */
[----:B------:R-:W-:Y:S02]  /*2590*/  SEL R3, R9, R3, !P0 ;  /* 0x0000000309037207 */ /* 0x000fe40004000000 */
[----:B---3--:R-:W-:-:S04]  /*25a0*/  ISETP.NE.AND P1, PT, R7, 0x1, PT ;  /* 0x000000010700780c */ /* 0x008fc80003f25270 */
[----:B------:R-:W-:-:S05]  /*25b0*/  SEL R4, R10, R4, !P1 ;  /* 0x000000040a047207 */ /* 0x000fca0004800000 */
[----:B------:R-:W-:Y:S02]  /*25c0*/  IMAD.IADD R5, R3, 0x1, -R4 ;  /* 0x0000000103057824 */ /* 0x000fe400078e0a04 */
[----:B------:R-:W-:Y:S02]  /*25d0*/  IMAD.IADD R3, R4, 0x1, -R3 ;  /* 0x0000000104037824 */ /* 0x000fe400078e0a03 */
[----:B------:R-:W-:Y:S02]  /*25e0*/  IMAD R10, R5, R7, R10 ;  /* 0x00000007050a7224 */ /* 0x000fe400078e020a */
[----:B------:R-:W-:-:S07]  /*25f0*/  IMAD R9, R3, R2, R9 ;  /* 0x0000000203097224 */ /* 0x000fce00078e0209 */
.L_x_41:
[----:B------:R-:W-:Y:S01]  /*2600*/  VIADD R16, R16, 0x1 ;  /* 0x0000000110107836 */ /* 0x000fe20000000000 */
[----:B------:R-:W-:Y:S01]  /*2610*/  PLOP3.LUT P1, PT, PT, PT, PT, 0x80, 0x8 ;  /* 0x000000000008781c */ /* 0x000fe20003f2f070 */
[----:B------:R-:W-:Y:S02]  /*2620*/  IMAD.IADD R14, R10, 0x1, R91 ;  /* 0x000000010a0e7824 */ /* 0x000fe400078e025b */
[----:B------:R-:W-:Y:S01]  /*2630*/  IMAD.IADD R15, R9, 0x1, R90 ;  /* 0x00000001090f7824 */ /* 0x000fe200078e025a */
[----:B------:R-:W-:-:S04]  /*2640*/  ISETP.NE.AND P0, PT, R16, 0x2, PT ;  /* 0x000000021000780c */ /* 0x000fc80003f05270 */
[----:B------:R-:W-:Y:S02]  /*2650*/  SEL R2, RZ, 0x1, P0 ;  /* 0x00000001ff027807 */ /* 0x000fe40000000000 */
[----:B------:R-:W-:Y:S02]  /*2660*/  SEL R16, R16, RZ, P0 ;  /* 0x000000ff10107207 */ /* 0x000fe40000000000 */
[----:B------:R-:W-:Y:S01]  /*2670*/  LOP3.LUT R13, R13, R2, RZ, 0x3c, !PT ;  /* 0x000000020d0d7212 */ /* 0x000fe200078e3cff */
[----:B------:R-:W-:Y:S06]  /*2680*/  @P2 BRA `(.L_x_42) ;  /* 0xfffffff000582947 */ /* 0x000fec000383ffff */
[----:B------:R-:W-:Y:S01]  /*2690*/  UIADD3 UR6, UPT, UPT, UR6, 0x40, URZ ;  /* 0x0000004006067890 */ /* 0x000fe2000fffe0ff */
[----:B------:R-:W-:-:S03]  /*26a0*/  SHF.L.U32 R2, R17, 0x1f, RZ ;  /* 0x0000001f11027819 */ /* 0x000fc600000006ff */
[----:B------:R-:W-:-:S09]  /*26b0*/  ULEA UR4, UR23, UR6, 0x3 ;  /* 0x0000000617047291 */ /* 0x000fd2000f8e18ff */
[----:B------:R-:W1:Y:S02]  /*26c0*/  SYNCS.PHASECHK.TRANS64.TRYWAIT P0, [UR4], R2 ;  /* 0x00000002ff0075a7 */ /* 0x000e640008001104 */
[----:B-1----:R-:W-:Y:S05]  /*26d0*/  @!P0 BRA `(.L_x_43) ;  /* 0x0000007400348947 */ /* 0x002fea0003800000 */
.L_x_158:
[----:B------:R-:W-:-:S04]  /*26e0*/  UIADD3 UR5, UPT, UPT, UR23, 0x1, URZ ;  /* 0x0000000117057890 */ /* 0x000fc8000fffe0ff */
[----:B------:R-:W-:-:S04]  /*26f0*/  UISETP.NE.AND UP0, UPT, UR5, 0x8, UPT ;  /* 0x000000080500788c */ /* 0x000fc8000bf05270 */
[----:B------:R-:W-:Y:S02]  /*2700*/  USEL UR7, URZ, 0x1, UP0 ;  /* 0x00000001ff077887 */ /* 0x000fe40008000000 */
[----:B------:R-:W-:-:S04]  /*2710*/  USEL UR5, UR5, URZ, UP0 ;  /* 0x000000ff05057287 */ /* 0x000fc80008000000 */
[----:B------:R-:W-:Y:S01]  /*2720*/  ULEA UR4, UR5, UR6, 0x3 ;  /* 0x0000000605047291 */ /* 0x000fe2000f8e18ff */
[----:B-1----:R-:W-:-:S04]  /*2730*/  LOP3.LUT R2, R17, UR7, RZ, 0x3c, !PT ;  /* 0x0000000711027c12 */ /* 0x002fc8000f8e3cff */
[----:B------:R-:W-:-:S04]  /*2740*/  SHF.L.U32 R3, R2, 0x1f, RZ ;  /* 0x0000001f02037819 */ /* 0x000fc800000006ff */
[----:B------:R-:W1:Y:S02]  /*2750*/  SYNCS.PHASECHK.TRANS64.TRYWAIT P0, [UR4], R3 ;  /* 0x00000003ff0075a7 */ /* 0x000e640008001104 */
[----:B-1----:R-:W-:Y:S05]  /*2760*/  @!P0 BRA `(.L_x_44) ;  /* 0x0000007400288947 */ /* 0x002fea0003800000 */
.L_x_160:
[----:B------:R-:W-:-:S04]  /*2770*/  UIADD3 UR5, UPT, UPT, UR5, 0x1, URZ ;  /* 0x0000000105057890 */ /* 0x000fc8000fffe0ff */
[----:B------:R-:W-:-:S04]  /*2780*/  UISETP.NE.AND UP0, UPT, UR5, 0x8, UPT ;  /* 0x000000080500788c */ /* 0x000fc8000bf05270 */
[----:B------:R-:W-:Y:S02]  /*2790*/  USEL UR7, URZ, 0x1, UP0 ;  /* 0x00000001ff077887 */ /* 0x000fe40008000000 */
[----:B------:R-:W-:-:S04]  /*27a0*/  USEL UR5, UR5, URZ, UP0 ;  /* 0x000000ff05057287 */ /* 0x000fc80008000000 */
[----:B------:R-:W-:Y:S01]  /*27b0*/  ULEA UR4, UR5, UR6, 0x3 ;  /* 0x0000000605047291 */ /* 0x000fe2000f8e18ff */
[----:B------:R-:W-:-:S04]  /*27c0*/  LOP3.LUT R2, R2, UR7, RZ, 0x3c, !PT ;  /* 0x0000000702027c12 */ /* 0x000fc8000f8e3cff */
[----:B-1----:R-:W-:-:S04]  /*27d0*/  SHF.L.U32 R3, R2, 0x1f, RZ ;  /* 0x0000001f02037819 */ /* 0x002fc800000006ff */
[----:B------:R-:W1:Y:S02]  /*27e0*/  SYNCS.PHASECHK.TRANS64.TRYWAIT P0, [UR4], R3 ;  /* 0x00000003ff0075a7 */ /* 0x000e640008001104 */
[----:B-1----:R-:W-:Y:S05]  /*27f0*/  @!P0 BRA `(.L_x_45) ;  /* 0x00000074001c8947 */ /* 0x002fea0003800000 */
.L_x_162:
        /* <DEDUP_REMOVED lines=9> */
.L_x_164:
        /* <DEDUP_REMOVED lines=9> */
.L_x_166:
        /* <DEDUP_REMOVED lines=9> */
.L_x_168:
        /* <DEDUP_REMOVED lines=9> */
.L_x_170:
[----:B------:R-:W-:-:S04]  /*2a40*/  UIADD3 UR5, UPT, UPT, UR5, 0x1, URZ ;  /* 0x0000000105057890 */ /* 0x000fc8000fffe0ff */
[----:B------:R-:W-:-:S04]  /*2a50*/  UISETP.NE.AND UP0, UPT, UR5, 0x8, UPT ;  /* 0x000000080500788c */ /* 0x000fc8000bf05270 */
[----:B------:R-:W-:Y:S02]  /*2a60*/  USEL UR4, URZ, 0x1, UP0 ;  /* 0x00000001ff047887 */ /* 0x000fe40008000000 */
[----:B------:R-:W-:-:S04]  /*2a70*/  USEL UR5, UR5, URZ, UP0 ;  /* 0x000000ff05057287 */ /* 0x000fc80008000000 */
[----:B------:R-:W-:Y:S01]  /*2a80*/  ULEA UR5, UR5, UR6, 0x3 ;  /* 0x0000000605057291 */ /* 0x000fe2000f8e18ff */
[----:B------:R-:W-:-:S04]  /*2a90*/  LOP3.LUT R2, R2, UR4, RZ, 0x3c, !PT ;  /* 0x0000000402027c12 */ /* 0x000fc8000f8e3cff */
[----:B------:R-:W-:Y:S01]  /*2aa0*/  SHF.L.U32 R2, R2, 0x1f, RZ ;  /* 0x0000001f02027819 */ /* 0x000fe200000006ff */
[----:B-1-3--:R-:W-:-:S07]  /*2ab0*/  IMAD.U32 R0, RZ, RZ, UR5 ;  /* 0x00000005ff007e24 */ /* 0x00afce000f8e00ff */
.L_x_50:
[----:B-1----:R1:W2:Y:S02]  /*2ac0*/  SYNCS.PHASECHK.TRANS64.TRYWAIT P0, [R0+URZ], R2 ;  /* 0x00000002000075a7 */ /* 0x0022a400080011ff */
[----:B--2---:R-:W-:Y:S05]  /*2ad0*/  @!P0 NANOSLEEP.SYNCS 0x989680 ;  /* 0x009896800000895d */ /* 0x004fea0003900000 */
[----:B------:R-:W2:Y:S02]  /*2ae0*/  @!P0 SYNCS.PHASECHK.TRANS64 P0, [R0+URZ], R2 ;  /* 0x00000002000085a7 */ /* 0x000ea400080010ff */
[----:B--2---:R-:W-:Y:S05]  /*2af0*/  @P0 EXIT ;  /* 0x000000000000094d */ /* 0x004fea0003800000 */
[----:B------:R-:W-:Y:S05]  /*2b00*/  BRA `(.L_x_50) ;  /* 0xfffffffc00ec7947 */ /* 0x000fea000383ffff */
.L_x_22:
[----:B------:R-:W-:-:S04]  /*2b10*/  UISETP.NE.AND UP1, UPT, UR37, URZ, UPT ;  /* 0x000000ff2500728c */ /* 0x000fc8000bf25270 */
[----:B------:R-:W-:-:S09]  /*2b20*/  UISETP.NE.OR UP1, UPT, UR10, 0x1, UP1 ;  /* 0x000000010a00788c */ /* 0x000fd20008f25670 */
[----:B------:R-:W-:Y:S05]  /*2b30*/  BRA.U UP1, `(.L_x_51) ;  /* 0x00000005014c7547 */ /* 0x000fea000b800000 */
[----:B------:R-:W-:Y:S01]  /*2b40*/  HFMA2 R11, -RZ, RZ, 0, 0 ;  /* 0x00000000ff0b7431 */ /* 0x000fe200000001ff */
[----:B------:R-:W-:Y:S01]  /*2b50*/  ISETP.GE.U32.AND P2, PT, R10, 0x2, PT ;  /* 0x000000020a00780c */ /* 0x000fe20003f46070 */
[----:B------:R-:W-:Y:S01]  /*2b60*/  IMAD.MOV.U32 R12, RZ, RZ, 0x1 ;  /* 0x00000001ff0c7424 */ /* 0x000fe200078e00ff */
[----:B------:R-:W-:Y:S01]  /*2b70*/  CS2R R8, SRZ ;  /* 0x0000000000087805 */ /* 0x000fe2000001ff00 */
[----:B------:R-:W-:Y:S01]  /*2b80*/  IMAD.MOV.U32 R3, RZ, RZ, RZ ;  /* 0x000000ffff037224 */ /* 0x000fe200078e00ff */
[----:B------:R-:W-:Y:S01]  /*2b90*/  UMOV UR4, 0x400 ;  /* 0x0000040000047882 */ /* 0x000fe20000000000 */
[----:B------:R-:W-:Y:S01]  /*2ba0*/  UMOV UR6, URZ ;  /* 0x000000ff00067c82 */ /* 0x000fe20008000000 */
[----:B------:R-:W-:-:S12]  /*2bb0*/  ULEA UR37, UR37, UR4, 0x18 ;  /* 0x0000000425257291 */ /* 0x000fd8000f8ec0ff */
.L_x_55:
[----:B------:R-:W-:Y:S02]  /*2bc0*/  LEA R0, R3, UR37, 0x3 ;  /* 0x0000002503007c11 */ /* 0x000fe4000f8e18ff */
[----:B------:R-:W-:-:S03]  /*2bd0*/  SHF.L.U32 R4, R8, 0x1f, RZ ;  /* 0x0000001f08047819 */ /* 0x000fc600000006ff */
[----:B------:R-:W-:Y:S01]  /*2be0*/  VIADD R5, R0, 0x140 ;  /* 0x0000014000057836 */ /* 0x000fe20000000000 */
[----:B------:R-:W1:Y:S02]  /*2bf0*/  SYNCS.PHASECHK.TRANS64.TRYWAIT P0, [R0+URZ+0x130], R4 ;  /* 0x00013004000075a7 */ /* 0x000e6400080011ff */
[----:B-1----:R-:W-:Y:S05]  /*2c00*/  @!P0 BRA `(.L_x_52) ;  /* 0x0000007000908947 */ /* 0x002fea0003800000 */
.L_x_171:
[----:B------:R-:W-:Y:S01]  /*2c10*/  ULEA UR5, UR6, UR37, 0x3 ;  /* 0x0000002506057291 */ /* 0x000fe2000f8e18ff */
[----:B-1----:R-:W-:Y:S01]  /*2c20*/  PRMT R0, RZ, 0x654, R5 ;  /* 0x00000654ff007816 */ /* 0x002fe20000000005 */
[----:B------:R-:W-:Y:S01]  /*2c30*/  @!P2 IMAD.MOV.U32 R4, RZ, RZ, 0x10 ;  /* 0x00000010ff04a424 */ /* 0x000fe200078e00ff */
[----:B------:R-:W-:Y:S01]  /*2c40*/  SHF.L.U32 R5, R12, 0x1f, RZ ;  /* 0x0000001f0c057819 */ /* 0x000fe200000006ff */
[----:B------:R-:W-:Y:S01]  /*2c50*/  UIADD3 UR4, UPT, UPT, UR5, 0xd0, URZ ;  /* 0x000000d005047890 */ /* 0x000fe2000fffe0ff */
[----:B------:R1:W-:Y:S05]  /*2c60*/  SYNCS.ARRIVE.TRANS64.RED.A1T0 RZ, [R0+URZ], RZ ;  /* 0x000000ff00ff79a7 */ /* 0x0003ea00081004ff */
[----:B------:R-:W-:Y:S01]  /*2c70*/  IMAD.U32 R6, RZ, RZ, UR4 ;  /* 0x00000004ff067e24 */ /* 0x000fe2000f8e00ff */
[----:B------:R-:W2:Y:S04]  /*2c80*/  SYNCS.PHASECHK.TRANS64.TRYWAIT P0, [UR5+0xe0], R5 ;  /* 0x0000e005ff0075a7 */ /* 0x000ea80008001105 */
[----:B------:R-:W-:Y:S01]  /*2c90*/  PRMT R6, R10, 0x654, R6 ;  /* 0x000006540a067816 */ /* 0x000fe20000000006 */
[----:B-12---:R-:W-:Y:S06]  /*2ca0*/  @!P0 BRA `(.L_x_53) ;  /* 0x00000070007c8947 */ /* 0x006fec0003800000 */
.L_x_173:
[----:B------:R-:W-:Y:S01]  /*2cb0*/  ULEA UR4, UR6, UR37, 0x4 ;  /* 0x0000002506047291 */ /* 0x000fe2000f8e20ff */
[----:B------:R-:W-:Y:S01]  /*2cc0*/  SEL R2, R6, R2, !P2 ;  /* 0x0000000206027207 */ /* 0x000fe20005000000 */
[----:B------:R-:W-:Y:S01]  /*2cd0*/  UIADD3 UR5, UPT, UPT, UR5, 0xd0, URZ ;  /* 0x000000d005057890 */ /* 0x000fe2000fffe0ff */
[----:B-1----:R-:W-:Y:S01]  /*2ce0*/  LEA R0, R11, UR37, 0x3 ;  /* 0x000000250b007c11 */ /* 0x002fe2000f8e18ff */
[----:B------:R-:W-:Y:S01]  /*2cf0*/  UIADD3 UR4, UPT, UPT, UR4, 0x160, URZ ;  /* 0x0000016004047890 */ /* 0x000fe2000fffe0ff */
[----:B------:R1:W-:Y:S01]  /*2d00*/  @!P2 SYNCS.ARRIVE.TRANS64.RED RZ, [R2+URZ], R4 ;  /* 0x0000000402ffa9a7 */ /* 0x0003e200080004ff */
[----:B------:R-:W-:Y:S01]  /*2d10*/  UIADD3 UR6, UPT, UPT, UR6, 0x1, URZ ;  /* 0x0000000106067890 */ /* 0x000fe2000fffe0ff */
[----:B------:R-:W-:-:S03]  /*2d20*/  VIADD R3, R3, 0x1 ;  /* 0x0000000103037836 */ /* 0x000fc60000000000 */
[----:B------:R-:W-:Y:S02]  /*2d30*/  UISETP.NE.AND UP0, UPT, UR6, 0x2, UPT ;  /* 0x000000020600788c */ /* 0x000fe4000bf05270 */
[----:B------:R-:W-:Y:S01]  /*2d40*/  ISETP.NE.AND P0, PT, R3, 0x2, PT ;  /* 0x000000020300780c */ /* 0x000fe20003f05270 */
[----:B------:R-:W-:Y:S06]  /*2d50*/  UGETNEXTWORKID.BROADCAST [UR4], [UR5] ;  /* 0x00000000040073ca */ /* 0x000fec0008000100 */
[----:B------:R-:W-:Y:S02]  /*2d60*/  USEL UR4, URZ, 0x1, UP0 ;  /* 0x00000001ff047887 */ /* 0x000fe40008000000 */
[----:B------:R-:W-:-:S04]  /*2d70*/  USEL UR6, UR6, URZ, UP0 ;  /* 0x000000ff06067287 */ /* 0x000fc80008000000 */
[----:B------:R-:W-:Y:S02]  /*2d80*/  LOP3.LUT R12, R12, UR4, RZ, 0x3c, !PT ;  /* 0x000000040c0c7c12 */ /* 0x000fe4000f8e3cff */
[----:B-1----:R-:W-:-:S04]  /*2d90*/  SHF.L.U32 R4, R9, 0x1f, RZ ;  /* 0x0000001f09047819 */ /* 0x002fc800000006ff */
[----:B------:R-:W1:Y:S02]  /*2da0*/  SYNCS.PHASECHK.TRANS64.TRYWAIT P1, [R0+URZ+0xd0], R4 ;  /* 0x0000d004000075a7 */ /* 0x000e6400080211ff */
[----:B-1----:R-:W-:Y:S05]  /*2db0*/  @!P1 BRA `(.L_x_54) ;  /* 0x0000007000509947 */ /* 0x002fea0003800000 */
.L_x_174:
[----:B-1----:R-:W-:Y:S01]  /*2dc0*/  LEA R4, R11, UR37, 0x4 ;  /* 0x000000250b047c11 */ /* 0x002fe2000f8e20ff */
[----:B------:R-:W-:Y:S01]  /*2dd0*/  VIADD R0, R0, 0xe0 ;  /* 0x000000e000007836 */ /* 0x000fe20000000000 */
[----:B------:R-:W-:Y:S01]  /*2de0*/  SEL R3, R3, RZ, P0 ;  /* 0x000000ff03037207 */ /* 0x000fe20000000000 */
[----:B------:R-:W-:-:S03]  /*2df0*/  VIADD R11, R11, 0x1 ;  /* 0x000000010b0b7836 */ /* 0x000fc60000000000 */
[----:B------:R-:W1:Y:S01]  /*2e00*/  LDS.128 R4, [R4+0x160] ;  /* 0x0001600004047984 */ /* 0x000e620000000c00 */
[----:B------:R-:W-:Y:S02]  /*2e10*/  PRMT R0, RZ, 0x654, R0 ;  /* 0x00000654ff007816 */ /* 0x000fe40000000000 */
[C---:B------:R-:W-:Y:S01]  /*2e20*/  ISETP.NE.AND P1, PT, R11.reuse, 0x2, PT ;  /* 0x000000020b00780c */ /* 0x040fe20003f25270 */
[----:B------:R-:W-:Y:S01]  /*2e30*/  @!PT LDS RZ, [RZ] ;  /* 0x00000000fffff984 */ /* 0x000fe20000000800 */
[----:B------:R-:W-:Y:S01]  /*2e40*/  @!PT LDS RZ, [RZ] ;  /* 0x00000000fffff984 */ /* 0x000fe20000000800 */
[----:B------:R-:W-:Y:S01]  /*2e50*/  @!PT LDS RZ, [RZ] ;  /* 0x00000000fffff984 */ /* 0x000fe20000000800 */
[----:B------:R-:W-:Y:S01]  /*2e60*/  @!PT LDS RZ, [RZ] ;  /* 0x00000000fffff984 */ /* 0x000fe20000000800 */
[----:B------:R2:W-:Y:S06]  /*2e70*/  MEMBAR.ALL.CTA ;  /* 0x0000000000007992 */ /* 0x0005ec0000008000 */
[----:B--2---:R-:W2:Y:S01]  /*2e80*/  FENCE.VIEW.ASYNC.S ;  /* 0x00000000000073c6 */ /* 0x004ea20000000000 */
[----:B------:R-:W-:Y:S01]  /*2e90*/  SEL R11, R11, RZ, P1 ;  /* 0x000000ff0b0b7207 */ /* 0x000fe20000800000 */
[----:B--2---:R2:W-:Y:S01]  /*2ea0*/  SYNCS.ARRIVE.TRANS64.RED.A1T0 RZ, [R0+URZ], RZ ;  /* 0x000000ff00ff79a7 */ /* 0x0045e200081004ff */
[----:B-1----:R-:W-:-:S02]  /*2eb0*/  LOP3.LUT P3, RZ, R6, 0x1, RZ, 0xc0, !PT ;  /* 0x0000000106ff7812 */ /* 0x002fc4000786c0ff */
[----:B------:R-:W-:-:S04]  /*2ec0*/  SEL R4, RZ, 0x1, P1 ;  /* 0x00000001ff047807 */ /* 0x000fc80000800000 */
[----:B------:R-:W-:Y:S02]  /*2ed0*/  LOP3.LUT R9, R9, R4, RZ, 0x3c, !PT ;  /* 0x0000000409097212 */ /* 0x000fe400078e3cff */
[----:B--2---:R-:W-:-:S04]  /*2ee0*/  SEL R0, RZ, 0x1, P0 ;  /* 0x00000001ff007807 */ /* 0x004fc80000000000 */
[----:B------:R-:W-:Y:S01]  /*2ef0*/  LOP3.LUT R8, R8, R0, RZ, 0x3c, !PT ;  /* 0x0000000008087212 */ /* 0x000fe200078e3cff */
[----:B------:R-:W-:Y:S06]  /*2f00*/  @P3 BRA `(.L_x_55) ;  /* 0xfffffffc002c3947 */ /* 0x000fec000383ffff */
[----:B------:R-:W-:Y:S01]  /*2f10*/  ULEA UR5, UR6, UR37, 0x3 ;  /* 0x0000002506057291 */ /* 0x000fe2000f8e18ff */
[----:B------:R-:W-:-:S08]  /*2f20*/  SHF.L.U32 R2, R12, 0x1f, RZ ;  /* 0x0000001f0c027819 */ /* 0x000fd000000006ff */
[----:B------:R-:W1:Y:S02]  /*2f30*/  SYNCS.PHASECHK.TRANS64 P0, [UR5+0xe0], R2 ;  /* 0x0000e002ff0075a7 */ /* 0x000e640008001005 */
[----:B-1----:R-:W-:Y:S05]  /*2f40*/  @P0 BRA `(.L_x_56) ;  /* 0x0000000000080947 */ /* 0x002fea0003800000 */
[----:B------:R-:W1:Y:S02]  /*2f50*/  SYNCS.PHASECHK.TRANS64.TRYWAIT P0, [UR5+0xe0], R2 ;  /* 0x0000e002ff0075a7 */ /* 0x000e640008001105 */
[----:B-1----:R-:W-:Y:S05]  /*2f60*/  @!P0 BRA `(.L_x_57) ;  /* 0x0000006c00f88947 */ /* 0x002fea0003800000 */
.L_x_56:
[----:B------:R-:W-:-:S04]  /*2f70*/  UIADD3 UR4, UPT, UPT, UR6, 0x1, URZ ;  /* 0x0000000106047890 */ /* 0x000fc8000fffe0ff */
[----:B------:R-:W-:-:S04]  /*2f80*/  UISETP.NE.AND UP0, UPT, UR4, 0x2, UPT ;  /* 0x000000020400788c */ /* 0x000fc8000bf05270 */
[----:B------:R-:W-:Y:S02]  /*2f90*/  USEL UR7, URZ, 0x1, UP0 ;  /* 0x00000001ff077887 */ /* 0x000fe40008000000 */
[----:B------:R-:W-:-:S04]  /*2fa0*/  USEL UR4, UR4, URZ, UP0 ;  /* 0x000000ff04047287 */ /* 0x000fc80008000000 */
[----:B------:R-:W-:Y:S01]  /*2fb0*/  ULEA UR4, UR4, UR37, 0x3 ;  /* 0x0000002504047291 */ /* 0x000fe2000f8e18ff */
[----:B-1----:R-:W-:-:S04]  /*2fc0*/  LOP3.LUT R2, R12, UR7, RZ, 0x3c, !PT ;  /* 0x000000070c027c12 */ /* 0x002fc8000f8e3cff */
[----:B------:R-:W-:-:S04]  /*2fd0*/  SHF.L.U32 R0, R2, 0x1f, RZ ;  /* 0x0000001f02007819 */ /* 0x000fc800000006ff */
[----:B------:R-:W1:Y:S02]  /*2fe0*/  SYNCS.PHASECHK.TRANS64 P0, [UR4+0xe0], R0 ;  /* 0x0000e000ff0075a7 */ /* 0x000e640008001004 */
[----:B-1----:R-:W-:Y:S05]  /*2ff0*/  @P0 EXIT ;  /* 0x000000000000094d */ /* 0x002fea0003800000 */
[----:B------:R-:W-:Y:S02]  /*3000*/  SHF.L.U32 R2, R2, 0x1f, RZ ;  /* 0x0000001f02027819 */ /* 0x000fe400000006ff */
[----:B------:R-:W-:-:S07]  /*3010*/  MOV R0, UR4 ;  /* 0x0000000400007c02 */ /* 0x000fce0008000f00 */
.L_x_58:
[----:B-1----:R1:W2:Y:S02]  /*3020*/  SYNCS.PHASECHK.TRANS64.TRYWAIT P0, [R0+URZ+0xe0], R2 ;  /* 0x0000e002000075a7 */ /* 0x0022a400080011ff */
[----:B--2---:R-:W-:Y:S05]  /*3030*/  @!P0 NANOSLEEP.SYNCS 0x989680 ;  /* 0x009896800000895d */ /* 0x004fea0003900000 */
[----:B------:R-:W2:Y:S02]  /*3040*/  @!P0 SYNCS.PHASECHK.TRANS64 P0, [R0+URZ+0xe0], R2 ;  /* 0x0000e002000085a7 */ /* 0x000ea400080010ff */
[----:B--2---:R-:W-:Y:S05]  /*3050*/  @P0 EXIT ;  /* 0x000000000000094d */ /* 0x004fea0003800000 */
[----:B------:R-:W-:Y:S05]  /*3060*/  BRA `(.L_x_58) ;  /* 0xfffffffc00ec7947 */ /* 0x000fea000383ffff */
.L_x_51:
[----:B------:R-:W-:Y:S05]  /*3070*/  BRA.U UP4, `(.L_x_59) ;  /* 0x0000001104d87547 */ /* 0x000fea000b800000 */
[----:B------:R-:W-:Y:S01]  /*3080*/  UMOV UR6, 0x40 ;  /* 0x0000004000067882 */ /* 0x000fe20000000000 */
[----:B------:R-:W-:Y:S01]  /*3090*/  NOP ;  /* 0x0000000000007918 */ /* 0x000fe20000000000 */
[----:B------:R-:W-:Y:S01]  /*30a0*/  ULEA UR6, UR37, UR6, 0x18 ;  /* 0x0000000625067291 */ /* 0x000fe2000f8ec0ff */
[----:B------:R-:W-:Y:S02]  /*30b0*/  UMOV UR7, 0x400 ;  /* 0x0000040000077882 */ /* 0x000fe40000000000 */
[----:B------:R-:W-:-:S06]  /*30c0*/  ULEA UR37, UR37, UR7, 0x18 ;  /* 0x0000000725257291 */ /* 0x000fcc000f8ec0ff */
[----:B------:R-:W1:Y:S02]  /*30d0*/  LDS.U8 R2, [UR6+0x1c] ;  /* 0x00001c06ff027984 */ /* 0x000e640008000000 */
[----:B-1----:R-:W-:-:S13]  /*30e0*/  ISETP.NE.AND P0, PT, R2, RZ, PT ;  /* 0x000000ff0200720c */ /* 0x002fda0003f05270 */
[----:B------:R-:W-:Y:S05]  /*30f0*/  @P0 BRA `(.L_x_60) ;  /* 0x0000000400080947 */ /* 0x000fea0003800000 */
[----:B------:R-:W-:Y:S02]  /*3100*/  UISETP.NE.U32.AND UP0, UPT, UR5, 0x1, UPT ;  /* 0x000000010500788c */ /* 0x000fe4000bf05070 */
[----:B------:R-:W-:-:S07]  /*3110*/  UIADD3 UR8, UPT, UPT, UR6, 0x8, URZ ;  /* 0x0000000806087890 */ /* 0x000fce000fffe0ff */
[----:B------:R-:W-:Y:S05]  /*3120*/  BRA.U !UP0, `(.L_x_61) ;  /* 0x00000001089c7547 */ /* 0x000fea000b800000 */
[----:B------:R-:W-:Y:S01]  /*3130*/  ELECT P0, URZ, PT ;  /* 0x0000000000ff782f */ /* 0x000fe20003800000 */
[----:B------:R-:W-:-:S12]  /*3140*/  BSSY B0, `(.L_x_61) ;  /* 0x0000025000007945 */ /* 0x000fd80003800000 */
[----:B------:R-:W-:Y:S05]  /*3150*/  @!P0 BRA `(.L_x_62) ;  /* 0x00000000008c8947 */ /* 0x000fea0003800000 */
[----:B------:R-:W-:-:S05]  /*3160*/  UMOV UR7, 0x10 ;  /* 0x0000001000077882 */ /* 0x000fca0000000000 */
[----:B------:R-:W-:Y:S04]  /*3170*/  DEPBAR.LE SB1, 0x36 ;  /* 0x00009d800000791a */ /* 0x000fe80000000000 */
[----:B------:R-:W1:Y:S02]  /*3180*/  UTCATOMSWS.2CTA.FIND_AND_SET.ALIGN UP1, UR7, UR7 ;  /* 0x00000007000775e3 */ /* 0x000e640008220800 */
[----:B-1----:R-:W-:Y:S01]  /*3190*/  MOV R10, UR7 ;  /* 0x00000007000a7c02 */ /* 0x002fe20008000f00 */
[----:B------:R-:W-:Y:S06]  /*31a0*/  BRA.U UP1, `(.L_x_63) ;  /* 0x0000000101187547 */ /* 0x000fec000b800000 */
.L_x_64:
[----:B------:R-:W-:Y:S05]  /*31b0*/  NANOSLEEP 0x64 ;  /* 0x000000640000795d */ /* 0x000fea0003800000 */
[----:B------:R-:W-:-:S05]  /*31c0*/  UMOV UR7, 0x10 ;  /* 0x0000001000077882 */ /* 0x000fca0000000000 */
[----:B------:R-:W-:Y:S04]  /*31d0*/  DEPBAR.LE SB1, 0x36 ;  /* 0x00009d800000791a */ /* 0x000fe80000000000 */
[----:B------:R-:W1:Y:S02]  /*31e0*/  UTCATOMSWS.2CTA.FIND_AND_SET.ALIGN UP1, UR7, UR7 ;  /* 0x00000007000775e3 */ /* 0x000e640008220800 */
[----:B-1----:R-:W-:Y:S01]  /*31f0*/  MOV R10, UR7 ;  /* 0x00000007000a7c02 */ /* 0x002fe20008000f00 */
[----:B------:R-:W-:Y:S05]  /*3200*/  BRA.U !UP1, `(.L_x_64) ;  /* 0xfffffffd09e87547 */ /* 0x000fea000b83ffff */
.L_x_63:
[----:B------:R-:W1:Y:S01]  /*3210*/  LDS R5, [UR6+0x10] ;  /* 0x00001006ff057984 */ /* 0x000e620008000800 */
[----:B------:R-:W-:Y:S01]  /*3220*/  IMAD.U32 R3, RZ, RZ, UR37 ;  /* 0x00000025ff037e24 */ /* 0x000fe2000f8e00ff */
[----:B------:R-:W-:-:S03]  /*3230*/  MOV R2, UR4 ;  /* 0x0000000400027c02 */ /* 0x000fc60008000f00 */
[----:B------:R-:W-:Y:S01]  /*3240*/  VIADD R3, R3, 0x180 ;  /* 0x0000018003037836 */ /* 0x000fe20000000000 */
[----:B-1----:R-:W-:-:S04]  /*3250*/  SHF.L.U32 R5, R5, 0x1f, RZ ;  /* 0x0000001f05057819 */ /* 0x002fc800000006ff */
[----:B------:R-:W1:Y:S02]  /*3260*/  SYNCS.PHASECHK.TRANS64.TRYWAIT P0, [UR6+0x8], R5 ;  /* 0x00000805ff0075a7 */ /* 0x000e640008001106 */
[----:B-1----:R-:W-:Y:S05]  /*3270*/  @P0 BRA `(.L_x_65) ;  /* 0x0000000000080947 */ /* 0x002fea0003800000 */
[----:B------:R-:W1:Y:S02]  /*3280*/  SYNCS.PHASECHK.TRANS64.TRYWAIT P0, [UR6+0x8], R5 ;  /* 0x00000805ff0075a7 */ /* 0x000e640008001106 */
[----:B-1----:R-:W-:Y:S05]  /*3290*/  @!P0 BRA `(.L_x_66) ;  /* 0x0000006c00448947 */ /* 0x002fea0003800000 */
.L_x_65:
[----:B-1----:R-:W-:Y:S01]  /*32a0*/  HFMA2 R4, -RZ, RZ, 0, 5.9604644775390625e-08 ;  /* 0x00000001ff047431 */ /* 0x002fe200000001ff */
[----:B------:R-:W-:Y:S01]  /*32b0*/  UPRMT UR7, UR4, 0x654, UR8 ;  /* 0x0000065404077896 */ /* 0x000fe20008000008 */
[----:B------:R-:W-:Y:S01]  /*32c0*/  IMAD.MOV.U32 R7, RZ, RZ, 0xffff ;  /* 0x0000ffffff077424 */ /* 0x000fe200078e00ff */
[----:B------:R-:W-:Y:S01]  /*32d0*/  PRMT R2, R2, 0x654, R3 ;  /* 0x0000065402027816 */ /* 0x000fe20000000003 */
[----:B------:R-:W-:Y:S02]  /*32e0*/  IMAD.MOV.U32 R5, RZ, RZ, 0x4 ;  /* 0x00000004ff057424 */ /* 0x000fe400078e00ff */
[----:B------:R-:W-:Y:S01]  /*32f0*/  IMAD.SHL.U32 R9, R10, 0x20, RZ ;  /* 0x000000200a097824 */ /* 0x000fe200078e00ff */
[----:B------:R-:W-:Y:S02]  /*3300*/  MOV R3, UR7 ;  /* 0x0000000700037c02 */ /* 0x000fe40008000f00 */
[-C--:B------:R-:W-:Y:S01]  /*3310*/  SHF.L.U32 R7, R7, R10.reuse, RZ ;  /* 0x0000000a07077219 */ /* 0x080fe200000006ff */
[----:B------:R1:W-:Y:S01]  /*3320*/  SYNCS.ARRIVE.TRANS64.RED RZ, [UR7], R5 ;  /* 0x00000005ffff79a7 */ /* 0x0003e20008000407 */
[----:B------:R-:W-:Y:S01]  /*3330*/  SHF.L.U32 R6, R4, R10, RZ ;  /* 0x0000000a04067219 */ /* 0x000fe200000006ff */
[----:B------:R1:W-:Y:S04]  /*3340*/  STS [UR37+0x180], R9 ;  /* 0x00018009ff007988 */ /* 0x0003e80008000825 */
[----:B------:R1:W-:Y:S04]  /*3350*/  STAS [R2.64], R10 ;  /* 0x0000000a02007dbd */ /* 0x0003e8000c0008ff */
[----:B------:R1:W-:Y:S04]  /*3360*/  ATOMS.OR RZ, [UR6+0x14], R7 ;  /* 0x00001407ffff798c */ /* 0x0003e8000b000006 */
[----:B------:R1:W-:Y:S04]  /*3370*/  ATOMS.OR RZ, [UR6+0x18], R6 ;  /* 0x00001806ffff798c */ /* 0x0003e8000b000006 */
[----:B------:R1:W-:Y:S02]  /*3380*/  ATOMS.XOR RZ, [UR6+0x10], R4 ;  /* 0x00001004ffff798c */ /* 0x0003e4000b800006 */
.L_x_62:
[----:B------:R-:W-:Y:S05]  /*3390*/  BSYNC B0 ;  /* 0x0000000000007941 */ /* 0x000fea0003800000 */
.L_x_61:
[----:B------:R-:W-:Y:S05]  /*33a0*/  BRA.U UP0, `(.L_x_67) ;  /* 0x00000001006c7547 */ /* 0x000fea000b800000 */
[----:B------:R-:W-:-:S03]  /*33b0*/  UMOV UR7, 0xffffffff ;  /* 0xffffffff00077882 */ /* 0x000fc60000000000 */
[----:B------:R-:W-:Y:S05]  /*33c0*/  BRA.DIV UR7, `(.L_x_68) ;  /* 0x0000006e07107947 */ /* 0x000fea000b800000 */
[----:B------:R-:W-:-:S13]  /*33d0*/  ELECT P6, URZ, PT ;  /* 0x0000000000ff782f */ /* 0x000fda00038c0000 */
.L_x_178:
[----:B------:R-:W-:Y:S05]  /*33e0*/  @!P6 BRA `(.L_x_67) ;  /* 0x00000000005ce947 */ /* 0x000fea0003800000 */
[----:B-1----:R-:W1:Y:S02]  /*33f0*/  LDS R3, [UR6+0x10] ;  /* 0x00001006ff037984 */ /* 0x002e640008000800 */
[----:B-1----:R-:W-:-:S04]  /*3400*/  SHF.L.U32 R3, R3, 0x1f, RZ ;  /* 0x0000001f03037819 */ /* 0x002fc800000006ff */
[----:B------:R-:W1:Y:S02]  /*3410*/  SYNCS.PHASECHK.TRANS64.TRYWAIT P0, [UR6+0x8], R3 ;  /* 0x00000803ff0075a7 */ /* 0x000e640008001106 */
[----:B-1----:R-:W-:Y:S05]  /*3420*/  @P0 BRA `(.L_x_69) ;  /* 0x0000000000080947 */ /* 0x002fea0003800000 */
[----:B------:R-:W1:Y:S02]  /*3430*/  SYNCS.PHASECHK.TRANS64.TRYWAIT P0, [UR6+0x8], R3 ;  /* 0x00000803ff0075a7 */ /* 0x000e640008001106 */
[----:B-1----:R-:W-:Y:S05]  /*3440*/  @!P0 BRA `(.L_x_70) ;  /* 0x0000006c00108947 */ /* 0x002fea0003800000 */
.L_x_69:
[----:B------:R-:W2:Y:S01]  /*3450*/  LDS R5, [UR37+0x180] ;  /* 0x00018025ff057984 */ /* 0x000ea20008000800 */
[----:B-1----:R-:W-:Y:S02]  /*3460*/  HFMA2 R2, -RZ, RZ, 0, 5.9604644775390625e-08 ;  /* 0x00000001ff027431 */ /* 0x002fe400000001ff */
[----:B------:R-:W-:Y:S01]  /*3470*/  IMAD.MOV.U32 R3, RZ, RZ, 0xffff ;  /* 0x0000ffffff037424 */ /* 0x000fe200078e00ff */
[----:B------:R-:W-:Y:S01]  /*3480*/  UPRMT UR7, UR4, 0x654, UR8 ;  /* 0x0000065404077896 */ /* 0x000fe20008000008 */
[----:B--2---:R-:W-:-:S03]  /*3490*/  IMAD.SHL.U32 R4, R5, 0x20, RZ ;  /* 0x0000002005047824 */ /* 0x004fc600078e00ff */
[-C--:B------:R-:W-:Y:S02]  /*34a0*/  SHF.L.U32 R3, R3, R5.reuse, RZ ;  /* 0x0000000503037219 */ /* 0x080fe400000006ff */
[----:B------:R-:W-:Y:S01]  /*34b0*/  SHF.L.U32 R5, R2, R5, RZ ;  /* 0x0000000502057219 */ /* 0x000fe200000006ff */
[----:B------:R2:W-:Y:S04]  /*34c0*/  STS [UR37+0x180], R4 ;  /* 0x00018004ff007988 */ /* 0x0005e80008000825 */
[----:B------:R2:W-:Y:S04]  /*34d0*/  ATOMS.OR RZ, [UR6+0x14], R3 ;  /* 0x00001403ffff798c */ /* 0x0005e8000b000006 */
[----:B------:R2:W-:Y:S01]  /*34e0*/  ATOMS.OR RZ, [UR6+0x18], R5 ;  /* 0x00001805ffff798c */ /* 0x0005e2000b000006 */
[----:B------:R-:W-:Y:S03]  /*34f0*/  SYNCS.ARRIVE.TRANS64.RED.A1T0 RZ, [UR7], RZ ;  /* 0x000000ffffff79a7 */ /* 0x000fe60008100407 */
[----:B------:R2:W-:Y:S01]  /*3500*/  ATOMS.XOR RZ, [UR6+0x10], R2 ;  /* 0x00001002ffff798c */ /* 0x0005e2000b800006 */
[----:B------:R-:W-:Y:S05]  /*3510*/  BRA `(.L_x_67) ;  /* 0x0000000000107947 */ /* 0x000fea0003800000 */
.L_x_60:
[----:B------:R-:W-:-:S05]  /*3520*/  MOV R2, 0xffffffff ;  /* 0xffffffff00027802 */ /* 0x000fca0000000f00 */
[----:B------:R1:W-:Y:S02]  /*3530*/  STS [UR37+0x180], R2 ;  /* 0x00018002ff007988 */ /* 0x0003e40008000825 */
[----:B-1----:R-:W-:Y:S02]  /*3540*/  MOV R2, 0x3560 ;  /* 0x0000356000027802 */ /* 0x002fe40000000f00 */
[----:B-----5:R-:W-:Y:S05]  /*3550*/  CALL.REL.NOINC `($__internal_1_$__cuda_sm10x_tcgen05_guardrail_trap_phase_invalid_during_alloc) ;  /* 0x0000007000e47944 */ /* 0x020fea0003c00000 */
.L_x_67:
[----:B------:R-:W-:Y:S05]  /*3560*/  WARPSYNC.ALL ;  /* 0x0000000000007948 */ /* 0x000fea0003800000 */
[----:B------:R-:W3:Y:S01]  /*3570*/  S2UR UR7, SR_CgaCtaId ;  /* 0x00000000000779c3 */ /* 0x000ee20000008800 */
[----:B------:R-:W-:Y:S01]  /*3580*/  UMOV UR6, 0x400 ;  /* 0x0000040000067882 */ /* 0x000fe20000000000 */
[----:B------:R-:W-:-:S06]  /*3590*/  NOP ;  /* 0x0000000000007918 */ /* 0x000fcc0000000000 */
[----:B------:R-:W-:Y:S06]  /*35a0*/  BAR.ARV 0x6, 0xa0 ;  /* 0x0182800000007b1d */ /* 0x000fec0000002000 */
[----:B------:R-:W4:Y:S01]  /*35b0*/  LDCU UR8, c[0x0][0x38c] ;  /* 0x00007180ff0877ac */ /* 0x000f220008000800 */
[----:B------:R-:W-:Y:S01]  /*35c0*/  LOP3.LUT R0, R0, 0xffff, RZ, 0xc0, !PT ;  /* 0x0000ffff00007812 */ /* 0x000fe200078ec0ff */
[----:B-1----:R-:W-:Y:S01]  /*35d0*/  IMAD.MOV.U32 R9, RZ, RZ, 0x1 ;  /* 0x00000001ff097424 */ /* 0x002fe200078e00ff */
[----:B------:R-:W-:Y:S01]  /*35e0*/  LOP3.LUT R8, R8, 0xffff, RZ, 0xc0, !PT ;  /* 0x0000ffff08087812 */ /* 0x000fe200078ec0ff */
[----:B------:R-:W-:Y:S01]  /*35f0*/  UMOV UR19, URZ ;  /* 0x000000ff00137c82 */ /* 0x000fe20008000000 */
[----:B------:R-:W-:Y:S01]  /*3600*/  R2UR UR11, R0 ;  /* 0x00000000000b72ca */ /* 0x000fe200000e0000 */
[----:B------:R-:W-:Y:S01]  /*3610*/  UMOV UR18, URZ ;  /* 0x000000ff00127c82 */ /* 0x000fe20008000000 */
[----:B------:R-:W-:Y:S01]  /*3620*/  R2UR UR12, R8 ;  /* 0x00000000080c72ca */ /* 0x000fe200000e0000 */
[----:B------:R-:W-:Y:S01]  /*3630*/  IMAD.MOV.U32 R8, RZ, RZ, RZ ;  /* 0x000000ffff087224 */ /* 0x000fe200078e00ff */
[----:B------:R-:W-:Y:S01]  /*3640*/  UMOV UR17, URZ ;  /* 0x000000ff00117c82 */ /* 0x000fe20008000000 */
[----:B---3--:R-:W-:-:S02]  /*3650*/  ULEA UR7, UR7, UR6, 0x18 ;  /* 0x0000000607077291 */ /* 0x008fc4000f8ec0ff */
[----:B------:R-:W-:Y:S02]  /*3660*/  UISETP.NE.AND UP2, UPT, UR5, URZ, UPT ;  /* 0x000000ff0500728c */ /* 0x000fe4000bf45270 */
[----:B------:R-:W-:Y:S02]  /*3670*/  UIADD3 UR13, UPT, UPT, UR7, 0x8400, URZ ;  /* 0x00008400070d7890 */ /* 0x000fe4000fffe0ff */
[----:B------:R-:W-:Y:S02]  /*3680*/  UIADD3 UR14, UPT, UPT, UR7, 0x18400, URZ ;  /* 0x00018400070e7890 */ /* 0x000fe4000fffe0ff */
[----:B----4-:R-:W-:Y:S01]  /*3690*/  UIADD3 UR8, UPT, UPT, UR8, 0x3f, URZ ;  /* 0x0000003f08087890 */ /* 0x010fe2000fffe0ff */
[----:B--2---:R-:W1:Y:S01]  /*36a0*/  LDS R2, [UR7+0x180] ;  /* 0x00018007ff027984 */ /* 0x004e620008000800 */
[----:B------:R-:W-:Y:S02]  /*36b0*/  USHF.R.U32.HI UR13, URZ, 0x4, UR13 ;  /* 0x00000004ff0d7899 */ /* 0x000fe4000801160d */
[----:B------:R-:W-:-:S02]  /*36c0*/  USHF.R.S32.HI UR6, URZ, 0x1f, UR8 ;  /* 0x0000001fff067899 */ /* 0x000fc40008011408 */
[----:B------:R-:W-:Y:S02]  /*36d0*/  USHF.R.U32.HI UR14, URZ, 0x4, UR14 ;  /* 0x00000004ff0e7899 */ /* 0x000fe4000801160e */
[----:B------:R-:W-:Y:S02]  /*36e0*/  ULEA.HI UR6, UR6, UR8, URZ, 0x6 ;  /* 0x0000000806067291 */ /* 0x000fe4000f8f30ff */
[----:B------:R-:W-:Y:S02]  /*36f0*/  ULOP3.LUT UR13, UR13, 0x3fff, URZ, 0xc0, !UPT ;  /* 0x00003fff0d0d7892 */ /* 0x000fe4000f8ec0ff */
[----:B------:R-:W-:Y:S02]  /*3700*/  USHF.R.S32.HI UR6, URZ, 0x6, UR6 ;  /* 0x00000006ff067899 */ /* 0x000fe40008011406 */
[----:B------:R-:W-:Y:S02]  /*3710*/  ULOP3.LUT UR14, UR14, 0x3fff, URZ, 0xc0, !UPT ;  /* 0x00003fff0e0e7892 */ /* 0x000fe4000f8ec0ff */
[----:B------:R-:W-:Y:S01]  /*3720*/  UISETP.LT.AND UP0, UPT, UR6, 0x1, UPT ;  /* 0x000000010600788c */ /* 0x000fe2000bf01270 */
[----:B------:R-:W-:Y:S01]  /*3730*/  UMOV UR28, 0x0 ;  /* 0x00000000001c7882 */ /* 0x000fe20000000000 */
[----:B------:R-:W-:Y:S01]  /*3740*/  UMOV UR29, 0x8400010 ;  /* 0x08400010001d7882 */ /* 0x000fe20000000000 */
[----:B------:R-:W-:-:S02]  /*3750*/  ULOP3.LUT UR13, UR13, 0x10000, URZ, 0xfc, !UPT ;  /* 0x000100000d0d7892 */ /* 0x000fc4000f8efcff */
[----:B------:R-:W-:Y:S02]  /*3760*/  ULOP3.LUT UR14, UR14, 0x10000, URZ, 0xfc, !UPT ;  /* 0x000100000e0e7892 */ /* 0x000fe4000f8efcff */
[----:B------:R-:W-:Y:S01]  /*3770*/  USEL UR20, UR6, 0x1, !UP0 ;  /* 0x0000000106147887 */ /* 0x000fe2000c000000 */
[----:B------:R-:W-:Y:S01]  /*3780*/  UMOV UR26, 0x0 ;  /* 0x00000000001a7882 */ /* 0x000fe20000000000 */
[----:B------:R-:W-:Y:S01]  /*3790*/  UMOV UR27, 0x8400010 ;  /* 0x08400010001b7882 */ /* 0x000fe20000000000 */
[----:B------:R-:W-:Y:S01]  /*37a0*/  UMOV UR24, 0x0 ;  /* 0x0000000000187882 */ /* 0x000fe20000000000 */
[----:B------:R-:W-:Y:S01]  /*37b0*/  UMOV UR25, 0x8400010 ;  /* 0x0840001000197882 */ /* 0x000fe20000000000 */
[----:B------:R-:W-:Y:S01]  /*37c0*/  UMOV UR22, 0x0 ;  /* 0x0000000000167882 */ /* 0x000fe20000000000 */
[----:B------:R-:W-:Y:S01]  /*37d0*/  UMOV UR23, 0x8400010 ;  /* 0x0840001000177882 */ /* 0x000fe20000000000 */
[----:B-1----:R-:W-:Y:S02]  /*37e0*/  R2UR UR21, R2 ;  /* 0x00000000021572ca */ /* 0x002fe400000e0000 */
[----:B------:R-:W-:-:S13]  /*37f0*/  CS2R R2, SRZ ;  /* 0x0000000000027805 */ /* 0x000fda000001ff00 */
.L_x_78:
[C---:B------:R-:W-:Y:S02]  /*3800*/  LEA R0, R8.reuse, UR7, 0x3 ;  /* 0x0000000708007c11 */ /* 0x040fe4000f8e18ff */
[----:B------:R-:W-:Y:S02]  /*3810*/  SHF.L.U32 R4, R3, 0x1f, RZ ;  /* 0x0000001f03047819 */ /* 0x000fe400000006ff */
[----:B------:R-:W-:Y:S02]  /*3820*/  LEA R5, R8, UR7, 0x4 ;  /* 0x0000000708057c11 */ /* 0x000fe4000f8e20ff */
[----:B------:R-:W1:Y:S02]  /*3830*/  SYNCS.PHASECHK.TRANS64.TRYWAIT P0, [R0+URZ+0xd0], R4 ;  /* 0x0000d004000075a7 */ /* 0x000e6400080011ff */
[----:B-1-34-:R-:W-:Y:S05]  /*3840*/  @!P0 BRA `(.L_x_71) ;  /* 0x0000006800288947 */ /* 0x01afea0003800000 */
.L_x_179:
[----:B-1----:R-:W1:Y:S01]  /*3850*/  LDS.128 R4, [R5+0x160] ;  /* 0x0001600005047984 */ /* 0x002e620000000c00 */
[----:B------:R-:W-:Y:S02]  /*3860*/  VIADD R0, R0, 0xe0 ;  /* 0x000000e000007836 */ /* 0x000fe40000000000 */
[----:B------:R-:W-:Y:S01]  /*3870*/  VIADD R8, R8, 0x1 ;  /* 0x0000000108087836 */ /* 0x000fe20000000000 */
[----:B------:R-:W-:Y:S01]  /*3880*/  @!PT LDS RZ, [RZ] ;  /* 0x00000000fffff984 */ /* 0x000fe20000000800 */
[----:B------:R-:W-:Y:S01]  /*3890*/  @!PT LDS RZ, [RZ] ;  /* 0x00000000fffff984 */ /* 0x000fe20000000800 */
[----:B------:R-:W-:Y:S01]  /*38a0*/  @!PT LDS RZ, [RZ] ;  /* 0x00000000fffff984 */ /* 0x000fe20000000800 */
[----:B------:R-:W-:Y:S01]  /*38b0*/  @!PT LDS RZ, [RZ] ;  /* 0x00000000fffff984 */ /* 0x000fe20000000800 */
[----:B------:R2:W-:Y:S06]  /*38c0*/  MEMBAR.ALL.CTA ;  /* 0x0000000000007992 */ /* 0x0005ec0000008000 */
[----:B--2---:R-:W2:Y:S01]  /*38d0*/  FENCE.VIEW.ASYNC.S ;  /* 0x00000000000073c6 */ /* 0x004ea20000000000 */
[----:B------:R-:W-:-:S04]  /*38e0*/  PRMT R0, RZ, 0x654, R0 ;  /* 0x00000654ff007816 */ /* 0x000fc80000000000 */
[----:B--2---:R2:W-:Y:S01]  /*38f0*/  SYNCS.ARRIVE.TRANS64.RED.A1T0 RZ, [R0+URZ], RZ ;  /* 0x000000ff00ff79a7 */ /* 0x0045e200081004ff */
[----:B-1----:R-:W-:Y:S01]  /*3900*/  LOP3.LUT P1, RZ, R6, 0x1, RZ, 0xc0, !PT ;  /* 0x0000000106ff7812 */ /* 0x002fe2000782c0ff */
[----:B--2---:R-:W-:-:S12]  /*3910*/  BRA.U UP2, `(.L_x_72) ;  /* 0x0000000502087547 */ /* 0x004fd8000b800000 */
[----:B------:R-:W1:Y:S01]  /*3920*/  LDCU UR8, c[0x0][0x38c] ;  /* 0x00007180ff0877ac */ /* 0x000e620008000800 */
[----:B------:R-:W-:Y:S02]  /*3930*/  PLOP3.LUT P2, PT, PT, PT, PT, 0x80, 0x8 ;  /* 0x000000000008781c */ /* 0x000fe40003f4f070 */
[----:B------:R-:W-:Y:S01]  /*3940*/  SHF.L.U32 R4, R9, 0x1f, RZ ;  /* 0x0000001f09047819 */ /* 0x000fe200000006ff */
[----:B------:R-:W-:Y:S02]  /*3950*/  ULEA UR9, UR19, UR7, 0x3 ;  /* 0x0000000713097291 */ /* 0x000fe4000f8e18ff */
[----:B------:R-:W-:Y:S02]  /*3960*/  ULEA UR10, UR19, UR21, 0x7 ;  /* 0x00000015130a7291 */ /* 0x000fe4000f8e38ff */
[----:B-1----:R-:W-:-:S06]  /*3970*/  UISETP.GE.AND UP0, UPT, UR8, 0x1, UPT ;  /* 0x000000010800788c */ /* 0x002fcc000bf06270 */
[----:B------:R-:W-:-:S05]  /*3980*/  PLOP3.LUT P0, PT, PT, PT, UP0, 0x80, 0x8 ;  /* 0x000000000008781c */ /* 0x000fca0003f0f008 */
[----:B------:R-:W-:-:S08]  /*3990*/  @UP0 ULEA UR8, UR18, UR7, 0x3 ;  /* 0x0000000712080291 */ /* 0x000fd0000f8e18ff */
[----:B------:R-:W-:-:S04]  /*39a0*/  @P0 SHF.L.U32 R0, R2, 0x1f, RZ ;  /* 0x0000001f02000819 */ /* 0x000fc800000006ff */
[----:B------:R1:W2:Y:S01]  /*39b0*/  @P0 SYNCS.PHASECHK.TRANS64.TRYWAIT P2, [UR8], R0 ;  /* 0x00000000ff0005a7 */ /* 0x0002a20008041108 */
[----:B------:R-:W3:Y:S02]  /*39c0*/  SYNCS.PHASECHK.TRANS64.TRYWAIT P0, [UR9+0x110], R4 ;  /* 0x00011004ff0075a7 */ /* 0x000ee40008001109 */
[----:B-123--:R-:W-:Y:S05]  /*39d0*/  @!P0 BRA `(.L_x_73) ;  /* 0x0000006400d88947 */ /* 0x00efea0003800000 */
.L_x_181:
[----:B------:R-:W-:Y:S01]  /*39e0*/  UMOV UR16, UR17 ;  /* 0x0000001100107c82 */ /* 0x000fe20008000000 */
[----:B------:R-:W-:Y:S05]  /*39f0*/  BRA.U !UP0, `(.L_x_74) ;  /* 0x0000000108c07547 */ /* 0x000fea000b800000 */
[----:B------:R-:W-:Y:S02]  /*3a00*/  UIADD3 UR16, UPT, UPT, UR20, UR17, URZ ;  /* 0x0000001114107290 */ /* 0x000fe4000fffe0ff */
[----:B------:R-:W-:Y:S01]  /*3a10*/  UPLOP3.LUT UP3, UPT, UPT, UPT, UPT, 0x40, 0x4 ;  /* 0x000000000004789c */ /* 0x000fe20003f6e870 */
[----:B------:R-:W-:Y:S01]  /*3a20*/  UMOV UR15, UR6 ;  /* 0x00000006000f7c82 */ /* 0x000fe20008000000 */
[----:B------:R-:W-:-:S09]  /*3a30*/  UMOV UR46, UR18 ;  /* 0x00000012002e7c82 */ /* 0x000fd20008000000 */
.L_x_77:
[----:B--2---:R-:W-:Y:S01]  /*3a40*/  ULEA UR8, UR46, UR7, 0x3 ;  /* 0x000000072e087291 */ /* 0x004fe2000f8e18ff */
[----:B---3--:R-:W-:Y:S11]  /*3a50*/  @P2 BRA `(.L_x_75) ;  /* 0x00000000000c2947 */ /* 0x008ff60003800000 */
[----:B-1----:R-:W-:Y:S04]  /*3a60*/  SHF.L.U32 R4, R2, 0x1f, RZ ;  /* 0x0000001f02047819 */ /* 0x002fe800000006ff */
[----:B------:R-:W1:Y:S02]  /*3a70*/  SYNCS.PHASECHK.TRANS64.TRYWAIT P0, [UR8], R4 ;  /* 0x00000004ff0075a7 */ /* 0x000e640008001108 */
[----:B-1----:R-:W-:Y:S05]  /*3a80*/  @!P0 BRA `(.L_x_76) ;  /* 0x0000006400c48947 */ /* 0x002fea0003800000 */
.L_x_75:
[----:B------:R-:W-:Y:S01]  /*3a90*/  UISETP.NE.AND UP0, UPT, UR15, 0x1, UPT ;  /* 0x000000010f00788c */ /* 0x000fe2000bf05270 */
[----:B------:R-:W-:Y:S01]  /*3aa0*/  PLOP3.LUT P2, PT, PT, PT, PT, 0x80, 0x8 ;  /* 0x000000000008781c */ /* 0x000fe20003f4f070 */
[----:B------:R-:W-:Y:S02]  /*3ab0*/  UIADD3 UR18, UPT, UPT, UR46, 0x1, URZ ;  /* 0x000000012e127890 */ /* 0x000fe4000fffe0ff */
[----:B------:R-:W-:Y:S02]  /*3ac0*/  ULEA UR32, UR46, UR14, 0xa ;  /* 0x0000000e2e207291 */ /* 0x000fe4000f8e50ff */
[----:B------:R-:W-:Y:S01]  /*3ad0*/  UISETP.NE.AND UP1, UPT, UR18, 0x8, UPT ;  /* 0x000000081200788c */ /* 0x000fe2000bf25270 */
[----:B------:R-:W-:Y:S01]  /*3ae0*/  PLOP3.LUT P0, PT, PT, PT, UP0, 0x80, 0x8 ;  /* 0x000000000008781c */ /* 0x000fe20003f0f008 */
[----:B------:R-:W-:Y:S02]  /*3af0*/  UIADD3 UR44, UPT, UPT, UR32, 0x2, URZ ;  /* 0x00000002202c7890 */ /* 0x000fe4000fffe0ff */
[----:B------:R-:W-:Y:S02]  /*3b00*/  USEL UR31, URZ, 0x1, UP1 ;  /* 0x00000001ff1f7887 */ /* 0x000fe40008800000 */
[----:B------:R-:W-:Y:S02]  /*3b10*/  USEL UR18, UR18, URZ, UP1 ;  /* 0x000000ff12127287 */ /* 0x000fe40008800000 */
[----:B------:R-:W-:Y:S02]  /*3b20*/  UIADD3 UR40, UPT, UPT, UR32, 0x4, URZ ;  /* 0x0000000420287890 */ /* 0x000fe4000fffe0ff */
[----:B------:R-:W-:Y:S01]  /*3b30*/  @UP0 ULEA UR30, UR18, UR7, 0x3 ;  /* 0x00000007121e0291 */ /* 0x000fe2000f8e18ff */
[----:B------:R-:W-:Y:S01]  /*3b40*/  LOP3.LUT R2, R2, UR31, RZ, 0x3c, !PT ;  /* 0x0000001f02027c12 */ /* 0x000fe2000f8e3cff */
[----:B------:R-:W-:Y:S02]  /*3b50*/  UIADD3 UR36, UPT, UPT, UR32, 0x6, URZ ;  /* 0x0000000620247890 */ /* 0x000fe4000fffe0ff */
[----:B------:R-:W-:Y:S01]  /*3b60*/  UIADD3 UR8, UPT, UPT, UR8, 0x40, URZ ;  /* 0x0000004008087890 */ /* 0x000fe2000fffe0ff */
[----:B-1----:R-:W-:Y:S01]  /*3b70*/  @P0 SHF.L.U32 R0, R2, 0x1f, RZ ;  /* 0x0000001f02000819 */ /* 0x002fe200000006ff */
[----:B------:R-:W-:Y:S02]  /*3b80*/  UIADD3 UR17, UPT, UPT, UR17, 0x1, URZ ;  /* 0x0000000111117890 */ /* 0x000fe4000fffe0ff */
[----:B------:R-:W-:Y:S01]  /*3b90*/  UIADD3 UR15, UPT, UPT, UR15, -0x1, URZ ;  /* 0xffffffff0f0f7890 */ /* 0x000fe2000fffe0ff */
[----:B------:R2:W3:Y:S01]  /*3ba0*/  @P0 SYNCS.PHASECHK.TRANS64.TRYWAIT P2, [UR30], R0 ;  /* 0x00000000ff0005a7 */ /* 0x0004e2000804111e */
[----:B------:R-:W-:Y:S02]  /*3bb0*/  ULEA UR30, UR46, UR13, 0x9 ;  /* 0x0000000d2e1e7291 */ /* 0x000fe4000f8e48ff */
[----:B------:R-:W-:Y:S02]  /*3bc0*/  UISETP.NE.AND UP0, UPT, UR17, UR16, UPT ;  /* 0x000000101100728c */ /* 0x000fe4000bf05270 */
[----:B------:R-:W-:Y:S02]  /*3bd0*/  UIADD3 UR42, UPT, UPT, UR30, 0x2, URZ ;  /* 0x000000021e2a7890 */ /* 0x000fe4000fffe0ff */
[----:B------:R-:W-:Y:S02]  /*3be0*/  UIADD3 UR38, UPT, UPT, UR30, 0x4, URZ ;  /* 0x000000041e267890 */ /* 0x000fe4000fffe0ff */
[----:B------:R-:W-:Y:S01]  /*3bf0*/  UIADD3 UR34, UPT, UPT, UR30, 0x6, URZ ;  /* 0x000000061e227890 */ /* 0x000fe2000fffe0ff */
[----:B------:R-:W-:Y:S01]  /*3c00*/  UMOV UR33, 0x40004040 ;  /* 0x4000404000217882 */ /* 0x000fe20000000000 */
[----:B------:R-:W-:Y:S01]  /*3c10*/  UMOV UR31, 0x40004040 ;  /* 0x40004040001f7882 */ /* 0x000fe20000000000 */
[----:B------:R-:W-:Y:S01]  /*3c20*/  UMOV UR45, 0x40004040 ;  /* 0x40004040002d7882 */ /* 0x000fe20000000000 */
[----:B------:R2:W-:Y:S01]  /*3c30*/  UTCHMMA.2CTA gdesc[UR30], gdesc[UR32], tmem[UR10], tmem[UR28], idesc[UR29], UP3 ;  /* 0x00ff1c201e0075ea */ /* 0x0005e20009a0000a */
[----:B------:R-:W-:Y:S01]  /*3c40*/  UPLOP3.LUT UP3, UPT, UPT, UPT, UPT, 0x80, 0x8 ;  /* 0x000000000008789c */ /* 0x000fe20003f6f070 */
[----:B------:R-:W-:Y:S01]  /*3c50*/  UMOV UR43, 0x40004040 ;  /* 0x40004040002b7882 */ /* 0x000fe20000000000 */
[----:B------:R-:W-:Y:S01]  /*3c60*/  UMOV UR41, 0x40004040 ;  /* 0x4000404000297882 */ /* 0x000fe20000000000 */
[----:B------:R2:W-:Y:S01]  /*3c70*/  UTCHMMA.2CTA gdesc[UR42], gdesc[UR44], tmem[UR10], tmem[UR26], idesc[UR27], UPT ;  /* 0x00ff1a2c2a0075ea */ /* 0x0005e2000ba0000a */
[----:B------:R-:W-:Y:S01]  /*3c80*/  UMOV UR39, 0x40004040 ;  /* 0x4000404000277882 */ /* 0x000fe20000000000 */
[----:B------:R-:W-:Y:S01]  /*3c90*/  UMOV UR37, 0x40004040 ;  /* 0x4000404000257882 */ /* 0x000fe20000000000 */
[----:B------:R-:W-:Y:S01]  /*3ca0*/  UMOV UR35, 0x40004040 ;  /* 0x4000404000237882 */ /* 0x000fe20000000000 */
[----:B------:R2:W-:Y:S01]  /*3cb0*/  UTCHMMA.2CTA gdesc[UR38], gdesc[UR40], tmem[UR10], tmem[UR24], idesc[UR25], UPT ;  /* 0x00ff1828260075ea */ /* 0x0005e2000ba0000a */
[----:B------:R2:W-:Y:S01]  /*3cc0*/  UTCHMMA.2CTA gdesc[UR34], gdesc[UR36], tmem[UR10], tmem[UR22], idesc[UR23], UPT ;  /* 0x00ff1624220075ea */ /* 0x0005e2000ba0000a */
[----:B------:R2:W-:Y:S01]  /*3cd0*/  UTCBAR.2CTA.MULTICAST [UR8], URZ, UR12 ;  /* 0x000000ff080073e9 */ /* 0x0005e2000820080c */
[----:B------:R-:W-:Y:S01]  /*3ce0*/  UMOV UR46, UR18 ;  /* 0x00000012002e7c82 */ /* 0x000fe20008000000 */
[----:B------:R-:W-:Y:S05]  /*3cf0*/  BRA.U UP0, `(.L_x_77) ;  /* 0xfffffffd00507547 */ /* 0x000fea000b83ffff */
.L_x_74:
[----:B------:R-:W-:Y:S01]  /*3d00*/  UIADD3 UR9, UPT, UPT, UR9, 0xf0, URZ ;  /* 0x000000f009097890 */ /* 0x000fe2000fffe0ff */
[----:B------:R-:W-:-:S08]  /*3d10*/  UMOV UR17, UR16 ;  /* 0x0000001000117c82 */ /* 0x000fd00008000000 */
[----:B------:R4:W-:Y:S01]  /*3d20*/  UTCBAR.2CTA.MULTICAST [UR9], URZ, UR11 ;  /* 0x000000ff090073e9 */ /* 0x0009e2000820080b */
[----:B------:R-:W-:Y:S02]  /*3d30*/  NOP ;  /* 0x0000000000007918 */ /* 0x000fe40000000000 */
.L_x_72:
[----:B------:R-:W-:Y:S01]  /*3d40*/  UIADD3 UR19, UPT, UPT, UR19, 0x1, URZ ;  /* 0x0000000113137890 */ /* 0x000fe2000fffe0ff */
[----:B------:R-:W-:-:S03]  /*3d50*/  ISETP.NE.AND P0, PT, R8, 0x2, PT ;  /* 0x000000020800780c */ /* 0x000fc60003f05270 */
[----:B------:R-:W-:Y:S01]  /*3d60*/  UISETP.NE.AND UP0, UPT, UR19, 0x4, UPT ;  /* 0x000000041300788c */ /* 0x000fe2000bf05270 */
[----:B-12---:R-:W-:Y:S02]  /*3d70*/  SEL R0, RZ, 0x1, P0 ;  /* 0x00000001ff007807 */ /* 0x006fe40000000000 */
[----:B------:R-:W-:Y:S01]  /*3d80*/  SEL R8, R8, RZ, P0 ;  /* 0x000000ff08087207 */ /* 0x000fe20000000000 */
[----:B------:R-:W-:Y:S01]  /*3d90*/  USEL UR8, URZ, 0x1, UP0 ;  /* 0x00000001ff087887 */ /* 0x000fe20008000000 */
[----:B------:R-:W-:Y:S01]  /*3da0*/  LOP3.LUT R3, R3, R0, RZ, 0x3c, !PT ;  /* 0x0000000003037212 */ /* 0x000fe200078e3cff */
[----:B------:R-:W-:-:S04]  /*3db0*/  USEL UR19, UR19, URZ, UP0 ;  /* 0x000000ff13137287 */ /* 0x000fc80008000000 */
[----:B------:R-:W-:Y:S01]  /*3dc0*/  LOP3.LUT R9, R9, UR8, RZ, 0x3c, !PT ;  /* 0x0000000809097c12 */ /* 0x000fe2000f8e3cff */
[----:B------:R-:W-:Y:S07]  /*3dd0*/  @P1 BRA `(.L_x_78) ;  /* 0xfffffff800881947 */ /* 0x000fee000383ffff */
[----:B------:R-:W1:Y:S01]  /*3de0*/  S2UR UR6, SR_CgaCtaId ;  /* 0x00000000000679c3 */ /* 0x000e620000008800 */
[----:B------:R-:W-:Y:S01]  /*3df0*/  ELECT P0, URZ, PT ;  /* 0x0000000000ff782f */ /* 0x000fe20003800000 */
[----:B------:R-:W-:Y:S01]  /*3e00*/  HFMA2 R0, -RZ, RZ, 0, 5.9604644775390625e-08 ;  /* 0x00000001ff007431 */ /* 0x000fe200000001ff */
[----:B------:R-:W-:-:S05]  /*3e10*/  UMOV UR8, 0x40 ;  /* 0x0000004000087882 */ /* 0x000fca0000000000 */
[----:B------:R-:W-:Y:S01]  /*3e20*/  UVIRTCOUNT.DEALLOC.SMPOOL 0x80 ;  /* 0x000000800000784c */ /* 0x000fe20000000000 */
[----:B------:R-:W-:Y:S02]  /*3e30*/  UISETP.NE.AND UP0, UPT, UR5, URZ, UPT ;  /* 0x000000ff0500728c */ /* 0x000fe4000bf05270 */
[----:B-1----:R-:W-:-:S09]  /*3e40*/  ULEA UR6, UR6, UR8, 0x18 ;  /* 0x0000000806067291 */ /* 0x002fd2000f8ec0ff */
[----:B------:R1:W-:Y:S01]  /*3e50*/  @P0 STS.U8 [UR6+0x1c], R0 ;  /* 0x00001c00ff000988 */ /* 0x0003e20008000006 */
[----:B------:R-:W-:Y:S05]  /*3e60*/  BRA.U UP0, `(.L_x_79) ;  /* 0x0000000100a07547 */ /* 0x000fea000b800000 */
[----:B------:R-:W-:Y:S01]  /*3e70*/  UIADD3 UR5, UPT, UPT, UR7, 0x110, URZ ;  /* 0x0000011007057890 */ /* 0x000fe2000fffe0ff */
[----:B------:R-:W-:-:S03]  /*3e80*/  SHF.L.U32 R2, R9, 0x1f, RZ ;  /* 0x0000001f09027819 */ /* 0x000fc600000006ff */
[----:B------:R-:W-:-:S09]  /*3e90*/  ULEA UR8, UR19, UR5, 0x3 ;  /* 0x0000000513087291 */ /* 0x000fd2000f8e18ff */
[----:B------:R-:W2:Y:S02]  /*3ea0*/  SYNCS.PHASECHK.TRANS64.TRYWAIT P0, [UR8], R2 ;  /* 0x00000002ff0075a7 */ /* 0x000ea40008001108 */
[----:B--2---:R-:W-:Y:S05]  /*3eb0*/  @!P0 BRA `(.L_x_80) ;  /* 0x0000006000d08947 */ /* 0x004fea0003800000 */
.L_x_184:
[----:B----4-:R-:W-:-:S04]  /*3ec0*/  UIADD3 UR9, UPT, UPT, UR19, 0x1, URZ ;  /* 0x0000000113097890 */ /* 0x010fc8000fffe0ff */
        /* <DEDUP_REMOVED lines=8> */
.L_x_186:
        /* <DEDUP_REMOVED lines=9> */
.L_x_188:
[----:B------:R-:W-:-:S04]  /*3fe0*/  UIADD3 UR9, UPT, UPT, UR9, 0x1, URZ ;  /* 0x0000000109097890 */ /* 0x000fc8000fffe0ff */
[----:B------:R-:W-:-:S04]  /*3ff0*/  UISETP.NE.AND UP1, UPT, UR9, 0x4, UPT ;  /* 0x000000040900788c */ /* 0x000fc8000bf25270 */
[----:B------:R-:W-:Y:S02]  /*4000*/  USEL UR8, URZ, 0x1, UP1 ;  /* 0x00000001ff087887 */ /* 0x000fe40008800000 */
[----:B------:R-:W-:-:S04]  /*4010*/  USEL UR9, UR9, URZ, UP1 ;  /* 0x000000ff09097287 */ /* 0x000fc80008800000 */
[----:B------:R-:W-:Y:S01]  /*4020*/  ULEA UR9, UR9, UR5, 0x3 ;  /* 0x0000000509097291 */ /* 0x000fe2000f8e18ff */
[----:B------:R-:W-:-:S04]  /*4030*/  LOP3.LUT R2, R2, UR8, RZ, 0x3c, !PT ;  /* 0x0000000802027c12 */ /* 0x000fc8000f8e3cff */
[----:B------:R-:W-:Y:S01]  /*4040*/  SHF.L.U32 R2, R2, 0x1f, RZ ;  /* 0x0000001f02027819 */ /* 0x000fe200000006ff */
[----:B-1----:R-:W-:-:S04]  /*4050*/  IMAD.U32 R0, RZ, RZ, UR9 ;  /* 0x00000009ff007e24 */ /* 0x002fc8000f8e00ff */
[----:B------:R1:W2:Y:S03]  /*4060*/  SYNCS.PHASECHK.TRANS64.TRYWAIT P0, [R0+URZ], R2 ;  /* 0x00000002000075a7 */ /* 0x0002a600080011ff */
[----:B--2---:R-:W-:Y:S05]  /*4070*/  @!P0 NANOSLEEP.SYNCS 0x989680 ;  /* 0x009896800000895d */ /* 0x004fea0003900000 */
[----:B------:R-:W2:Y:S02]  /*4080*/  @!P0 SYNCS.PHASECHK.TRANS64 P0, [R0+URZ], R2 ;  /* 0x00000002000085a7 */ /* 0x000ea400080010ff */
[----:B--2---:R-:W-:Y:S05]  /*4090*/  @P0 BRA `(.L_x_83) ;  /* 0x0000000000200947 */ /* 0x004fea0003800000 */
.L_x_84:
[----:B--2---:R2:W4:Y:S02]  /*40a0*/  SYNCS.PHASECHK.TRANS64.TRYWAIT P0, [R0+URZ], R2 ;  /* 0x00000002000075a7 */ /* 0x00452400080011ff */
[----:B----4-:R-:W-:Y:S05]  /*40b0*/  @!P0 NANOSLEEP.SYNCS 0x989680 ;  /* 0x009896800000895d */ /* 0x010fea0003900000 */
[----:B------:R-:W4:Y:S02]  /*40c0*/  @!P0 SYNCS.PHASECHK.TRANS64 P0, [R0+URZ], R2 ;  /* 0x00000002000085a7 */ /* 0x000f2400080010ff */
[----:B----4-:R-:W-:Y:S05]  /*40d0*/  @!P0 BRA `(.L_x_84) ;  /* 0xfffffffc00f08947 */ /* 0x010fea000383ffff */
[----:B------:R-:W-:Y:S05]  /*40e0*/  BRA `(.L_x_83) ;  /* 0x00000000000c7947 */ /* 0x000fea0003800000 */
.L_x_79:
[----:B------:R-:W-:-:S04]  /*40f0*/  UIADD3 UR5, UPT, UPT, UR7, 0x150, URZ ;  /* 0x0000015007057890 */ /* 0x000fc8000fffe0ff */
[----:B------:R-:W-:-:S09]  /*4100*/  UPRMT UR5, UR4, 0x654, UR5 ;  /* 0x0000065404057896 */ /* 0x000fd20008000005 */
[----:B------:R-:W-:Y:S03]  /*4110*/  SYNCS.ARRIVE.TRANS64.RED.A1T0 RZ, [UR5], RZ ;  /* 0x000000ffffff79a7 */ /* 0x000fe60008100405 */
.L_x_83:
[----:B-12---:R-:W-:Y:S01]  /*4120*/  SHF.L.U32 R2, RZ, 0x1f, RZ ;  /* 0x0000001fff027819 */ /* 0x006fe200000006ff */
[----:B------:R-:W-:Y:S01]  /*4130*/  UIADD3 UR5, UPT, UPT, UR7, 0x150, URZ ;  /* 0x0000015007057890 */ /* 0x000fe2000fffe0ff */
[----:B------:R-:W-:Y:S02]  /*4140*/  PLOP3.LUT P0, PT, PT, PT, UP0, 0x80, 0x8 ;  /* 0x000000000008781c */ /* 0x000fe40003f0f008 */
[----:B------:R-:W1:Y:S02]  /*4150*/  SYNCS.PHASECHK.TRANS64.TRYWAIT P1, [UR7+0x150], R2 ;  /* 0x00015002ff0075a7 */ /* 0x000e640008021107 */
[----:B-1----:R-:W-:Y:S09]  /*4160*/  @!P1 BRA `(.L_x_85) ;  /* 0x00000060006c9947 */ /* 0x002ff20003800000 */
.L_x_190:
[----:B------:R-:W-:Y:S01]  /*4170*/  @!UP0 UPRMT UR5, UR4, 0x654, UR5 ;  /* 0x0000065404058896 */ /* 0x000fe20008000005 */
[----:B------:R-:W-:Y:S02]  /*4180*/  UMOV UR8, 0xffff ;  /* 0x0000ffff00087882 */ /* 0x000fe40000000000 */
[----:B------:R-:W-:-:S06]  /*4190*/  UMOV UR4, 0x1 ;  /* 0x0000000100047882 */ /* 0x000fcc0000000000 */
[----:B------:R-:W-:Y:S01]  /*41a0*/  @!P0 SYNCS.ARRIVE.TRANS64.RED.A1T0 RZ, [UR5], RZ ;  /* 0x000000ffffff89a7 */ /* 0x000fe20008100405 */
[----:B------:R-:W-:Y:S01]  /*41b0*/  NOP ;  /* 0x0000000000007918 */ /* 0x000fe20000000000 */
[----:B-1----:R-:W1:Y:S01]  /*41c0*/  LDS R0, [UR6+0x14] ;  /* 0x00001406ff007984 */ /* 0x002e620008000800 */
[----:B------:R-:W-:-:S04]  /*41d0*/  ULOP3.LUT UR5, UR21, 0xffff, URZ, 0xc0, !UPT ;  /* 0x0000ffff15057892 */ /* 0x000fc8000f8ec0ff */
[----:B------:R-:W-:-:S04]  /*41e0*/  USHF.R.U32.HI UR5, URZ, 0x5, UR5 ;  /* 0x00000005ff057899 */ /* 0x000fc80008011605 */
[----:B------:R-:W-:Y:S02]  /*41f0*/  USHF.L.U32 UR8, UR8, UR5, URZ ;  /* 0x0000000508087299 */ /* 0x000fe400080006ff */
[----:B------:R-:W-:-:S04]  /*4200*/  USHF.L.U32 UR4, UR4, UR5, URZ ;  /* 0x0000000504047299 */ /* 0x000fc800080006ff */
[----:B-1----:R-:W-:-:S04]  /*4210*/  LOP3.LUT R0, R0, UR8, RZ, 0xc0, !PT ;  /* 0x0000000800007c12 */ /* 0x002fc8000f8ec0ff */
[----:B------:R-:W-:-:S13]  /*4220*/  ISETP.NE.AND P0, PT, R0, UR8, PT ;  /* 0x0000000800007c0c */ /* 0x000fda000bf05270 */
[----:B------:R-:W-:Y:S05]  /*4230*/  @P0 BRA `(.L_x_86) ;  /* 0x0000000000580947 */ /* 0x000fea0003800000 */
[----:B------:R-:W1:Y:S02]  /*4240*/  LDS R0, [UR6+0x18] ;  /* 0x00001806ff007984 */ /* 0x000e640008000800 */
[----:B-1----:R-:W-:-:S04]  /*4250*/  LOP3.LUT R0, R0, UR4, RZ, 0xc0, !PT ;  /* 0x0000000400007c12 */ /* 0x002fc8000f8ec0ff */
[----:B------:R-:W-:-:S13]  /*4260*/  ISETP.NE.AND P0, PT, R0, UR4, PT ;  /* 0x0000000400007c0c */ /* 0x000fda000bf05270 */
[----:B------:R-:W-:Y:S05]  /*4270*/  @P0 BRA `(.L_x_87) ;  /* 0x00000000003c0947 */ /* 0x000fea0003800000 */
[----:B------:R-:W1:Y:S01]  /*4280*/  S2R R2, SR_LANEID ;  /* 0x0000000000027919 */ /* 0x000e620000000000 */
[----:B------:R-:W-:Y:S01]  /*4290*/  ULOP3.LUT UR8, URZ, UR8, URZ, 0x33, !UPT ;  /* 0x00000008ff087292 */ /* 0x000fe2000f8e33ff */
[----:B------:R-:W-:Y:S02]  /*42a0*/  VOTEU.ANY UR7, UPT, PT ;  /* 0x0000000000077886 */ /* 0x000fe400038e0100 */
[----:B------:R-:W-:-:S03]  /*42b0*/  UFLO.U32 UR7, UR7 ;  /* 0x00000007000772bd */ /* 0x000fc600080e0000 */
[----:B------:R-:W-:-:S04]  /*42c0*/  IMAD.U32 R0, RZ, RZ, UR8 ;  /* 0x00000008ff007e24 */ /* 0x000fc8000f8e00ff */
[----:B------:R2:W3:Y:S02]  /*42d0*/  REDUX UR5, R0 ;  /* 0x00000000000573c4 */ /* 0x0004e40000000000 */
[----:B------:R1:W-:Y:S02]  /*42e0*/  UTCATOMSWS.AND URZ, UR8 ;  /* 0x0000000800ff79e3 */ /* 0x0003e40008000000 */
[----:B-1----:R-:W-:Y:S02]  /*42f0*/  ISETP.EQ.U32.AND P0, PT, R2, UR7, PT ;  /* 0x0000000702007c0c */ /* 0x002fe4000bf02070 */
[----:B--2---:R-:W-:Y:S02]  /*4300*/  LOP3.LUT R0, RZ, UR4, RZ, 0x33, !PT ;  /* 0x00000004ff007c12 */ /* 0x004fe4000f8e33ff */
[----:B---3--:R-:W-:Y:S02]  /*4310*/  MOV R2, UR5 ;  /* 0x0000000500027c02 */ /* 0x008fe40008000f00 */
[----:B------:R-:W1:Y:S07]  /*4320*/  REDUX UR4, R0 ;  /* 0x00000000000473c4 */ /* 0x000e6e0000000000 */
[----:B------:R2:W-:Y:S01]  /*4330*/  @P0 ATOMS.AND RZ, [UR6+0x14], R2 ;  /* 0x00001402ffff098c */ /* 0x0005e2000a800006 */
[----:B-1----:R-:W-:-:S05]  /*4340*/  IMAD.U32 R0, RZ, RZ, UR4 ;  /* 0x00000004ff007e24 */ /* 0x002fca000f8e00ff */
[----:B------:R2:W-:Y:S01]  /*4350*/  @P0 ATOMS.AND RZ, [UR6+0x18], R0 ;  /* 0x00001800ffff098c */ /* 0x0005e2000a800006 */
[----:B------:R-:W-:Y:S05]  /*4360*/  BRA `(.L_x_88) ;  /* 0x0000000000147947 */ /* 0x000fea0003800000 */
.L_x_87:
[----:B------:R-:W-:Y:S02]  /*4370*/  MOV R2, 0x4390 ;  /* 0x0000439000027802 */ /* 0x000fe40000000f00 */
[----:B---345:R-:W-:Y:S05]  /*4380*/  CALL.REL.NOINC `($__internal_0_$__cuda_sm10x_tcgen05_guardrail_trap_col_being_dealloced_not_returned_by_alloc) ;  /* 0x00000064004c7944 */ /* 0x038fea0003c00000 */
[----:B------:R-:W-:Y:S05]  /*4390*/  BRA `(.L_x_88) ;  /* 0x0000000000087947 */ /* 0x000fea0003800000 */
.L_x_86:
[----:B------:R-:W-:Y:S02]  /*43a0*/  MOV R2, 0x43c0 ;  /* 0x000043c000027802 */ /* 0x000fe40000000f00 */
[----:B---345:R-:W-:Y:S05]  /*43b0*/  CALL.REL.NOINC `($__internal_2_$__cuda_sm10x_tcgen05_guardrail_trap_unallocated_columns_being_dealloced) ;  /* 0x0000006400587944 */ /* 0x038fea0003c00000 */
.L_x_88:
[----:B------:R-:W-:Y:S01]  /*43c0*/  NOP ;  /* 0x0000000000007918 */ /* 0x000fe20000000000 */
[----:B----4-:R-:W-:Y:S05]  /*43d0*/  EXIT ;  /* 0x000000000000794d */ /* 0x010fea0003800000 */
.L_x_59:
[----:B------:R-:W-:-:S09]  /*43e0*/  UISETP.NE.OR UP5, UPT, UR10, 0x3, !UP5 ;  /* 0x000000030a00788c */ /* 0x000fd2000efa5670 */
[----:B------:R-:W-:Y:S05]  /*43f0*/  BRA.U UP5, `(.L_x_89) ;  /* 0x0000001105747547 */ /* 0x000fea000b800000 */
[----:B------:R-:W1:Y:S01]  /*4400*/  LDC R0, c[0x0][0xb30] ;  /* 0x0002cc00ff007b82 */ /* 0x000e620000000800 */
[----:B------:R-:W2:Y:S01]  /*4410*/  LDCU.64 UR8, c[0x0][0x888] ;  /* 0x00011100ff0877ac */ /* 0x000ea20008000a00 */
[----:B------:R-:W-:Y:S02]  /*4420*/  HFMA2 R27, -RZ, RZ, 0, 0 ;  /* 0x00000000ff1b7431 */ /* 0x000fe400000001ff */
[----:B------:R-:W-:Y:S01]  /*4430*/  IMAD.MOV.U32 R29, RZ, RZ, 0x1 ;  /* 0x00000001ff1d7424 */ /* 0x000fe200078e00ff */
[----:B------:R-:W-:Y:S01]  /*4440*/  MOV R25, 0x2000 ;  /* 0x0000200000197802 */ /* 0x000fe20000000f00 */
[----:B------:R-:W3:Y:S01]  /*4450*/  LDCU.64 UR4, c[0x0][0x890] ;  /* 0x00011200ff0477ac */ /* 0x000ee20008000a00 */
[----:B------:R-:W-:Y:S01]  /*4460*/  IMAD.MOV.U32 R28, RZ, RZ, RZ ;  /* 0x000000ffff1c7224 */ /* 0x000fe200078e00ff */
[----:B------:R-:W4:Y:S01]  /*4470*/  LDC R24, c[0x0][0x370] ;  /* 0x0000dc00ff187b82 */ /* 0x000f220000000800 */
[----:B------:R-:W-:Y:S01]  /*4480*/  UMOV UR7, 0x400 ;  /* 0x0000040000077882 */ /* 0x000fe20000000000 */
[----:B------:R-:W-:-:S02]  /*4490*/  UPLOP3.LUT UP1, UPT, UPT, UPT, UPT, 0x40, 0x4 ;  /* 0x000000000004789c */ /* 0x000fc40003f2e870 */
[----:B------:R-:W-:-:S04]  /*44a0*/  ULEA UR7, UR37, UR7, 0x18 ;  /* 0x0000000725077291 */ /* 0x000fc8000f8ec0ff */
[----:B------:R-:W4:Y:S01]  /*44b0*/  LDC R3, c[0x0][0xb0c] ;  /* 0x0002c300ff037b82 */ /* 0x000f220000000800 */
[----:B------:R-:W-:Y:S02]  /*44c0*/  UIADD3 UR13, UPT, UPT, UR7, 0x98, URZ ;  /* 0x00000098070d7890 */ /* 0x000fe4000fffe0ff */
[----:B--2---:R-:W-:Y:S02]  /*44d0*/  UISETP.NE.U32.AND UP3, UPT, UR8, URZ, UPT ;  /* 0x000000ff0800728c */ /* 0x004fe4000bf65070 */
[----:B------:R-:W-:Y:S02]  /*44e0*/  UIADD3 UR41, UPT, UPT, UR7, 0x80, URZ ;  /* 0x0000008007297890 */ /* 0x000fe4000fffe0ff */
[----:B---3--:R-:W-:Y:S01]  /*44f0*/  UISETP.NE.U32.AND UP4, UPT, UR4, URZ, UPT ;  /* 0x000000ff0400728c */ /* 0x008fe2000bf85070 */
[----:B------:R-:W2:Y:S01]  /*4500*/  LDC R18, c[0x0][0xb20] ;  /* 0x0002c800ff127b82 */ /* 0x000ea20000000800 */
[----:B-1----:R-:W-:Y:S01]  /*4510*/  ISETP.NE.AND P1, PT, R0, 0x1, PT ;  /* 0x000000010000780c */ /* 0x002fe20003f25270 */
[----:B------:R-:W-:-:S02]  /*4520*/  UISETP.NE.AND.EX UP3, UPT, UR9, URZ, UPT, UP3 ;  /* 0x000000ff0900728c */ /* 0x000fc4000bf65330 */
[----:B------:R-:W-:Y:S02]  /*4530*/  UIADD3 UR33, UPT, UPT, UR7, 0x88, URZ ;  /* 0x0000008807217890 */ /* 0x000fe4000fffe0ff */
[----:B------:R-:W-:Y:S02]  /*4540*/  UIADD3 UR25, UPT, UPT, UR7, 0x90, URZ ;  /* 0x0000009007197890 */ /* 0x000fe4000fffe0ff */
[----:B------:R-:W1:Y:S01]  /*4550*/  LDC.64 R30, c[0x0][0x348] ;  /* 0x0000d200ff1e7b82 */ /* 0x000e620000000a00 */
[----:B------:R-:W-:Y:S02]  /*4560*/  UPRMT UR13, UR37, 0x654, UR13 ;  /* 0x00000654250d7896 */ /* 0x000fe4000800000d */
[----:B------:R-:W-:-:S05]  /*4570*/  UISETP.NE.AND.EX UP4, UPT, UR5, URZ, UPT, UP4 ;  /* 0x000000ff0500728c */ /* 0x000fca000bf85340 */
[----:B------:R-:W3:Y:S08]  /*4580*/  LDC.64 R16, c[0x0][0xb10] ;  /* 0x0002c400ff107b82 */ /* 0x000ef00000000a00 */
[----:B------:R-:W1:Y:S08]  /*4590*/  LDC.64 R6, c[0x0][0xb18] ;  /* 0x0002c600ff067b82 */ /* 0x000e700000000a00 */
[----:B------:R-:W1:Y:S08]  /*45a0*/  LDC.64 R4, c[0x0][0xb28] ;  /* 0x0002ca00ff047b82 */ /* 0x000e700000000a00 */
[----:B--2-4-:R-:W1:Y:S02]  /*45b0*/  LDC R19, c[0x0][0x374] ;  /* 0x0000dd00ff137b82 */ /* 0x014e640000000800 */
.L_x_100:
[C---:B------:R-:W-:Y:S02]  /*45c0*/  LEA R0, R28.reuse, UR7, 0x3 ;  /* 0x000000071c007c11 */ /* 0x040fe4000f8e18ff */
[----:B------:R-:W-:Y:S02]  /*45d0*/  SHF.L.U32 R2, R27, 0x1f, RZ ;  /* 0x0000001f1b027819 */ /* 0x000fe400000006ff */
[----:B------:R-:W-:Y:S02]  /*45e0*/  LEA R20, R28, UR7, 0x4 ;  /* 0x000000071c147c11 */ /* 0x000fe4000f8e20ff */
[----:B--2---:R-:W2:Y:S02]  /*45f0*/  SYNCS.PHASECHK.TRANS64.TRYWAIT P0, [R0+URZ+0xd0], R2 ;  /* 0x0000d002000075a7 */ /* 0x004ea400080011ff */
[----:B--2---:R-:W-:Y:S05]  /*4600*/  @!P0 BRA `(.L_x_90) ;  /* 0x0000005c005c8947 */ /* 0x004fea0003800000 */
.L_x_191:
[----:B------:R-:W-:Y:S01]  /*4610*/  ISETP.GE.AND P0, PT, R40, 0x1, PT ;  /* 0x000000012800780c */ /* 0x000fe20003f06270 */
[----:B------:R-:W4:Y:S01]  /*4620*/  LDS.128 R20, [R20+0x160] ;  /* 0x0001600014147984 */ /* 0x000f220000000c00 */
[----:B--2---:R-:W-:Y:S01]  /*4630*/  VIADD R0, R0, 0xe0 ;  /* 0x000000e000007836 */ /* 0x004fe20000000000 */
[----:B------:R-:W-:Y:S01]  /*4640*/  @!PT LDS RZ, [RZ] ;  /* 0x00000000fffff984 */ /* 0x000fe20000000800 */
[----:B------:R-:W-:Y:S01]  /*4650*/  @!PT LDS RZ, [RZ] ;  /* 0x00000000fffff984 */ /* 0x000fe20000000800 */
[----:B------:R-:W-:Y:S01]  /*4660*/  @!PT LDS RZ, [RZ] ;  /* 0x00000000fffff984 */ /* 0x000fe20000000800 */
[----:B------:R-:W-:Y:S01]  /*4670*/  @!PT LDS RZ, [RZ] ;  /* 0x00000000fffff984 */ /* 0x000fe20000000800 */
[----:B------:R2:W-:Y:S06]  /*4680*/  MEMBAR.ALL.CTA ;  /* 0x0000000000007992 */ /* 0x0005ec0000008000 */
[----:B--2---:R-:W2:Y:S01]  /*4690*/  FENCE.VIEW.ASYNC.S ;  /* 0x00000000000073c6 */ /* 0x004ea20000000000 */
[----:B------:R-:W-:Y:S04]  /*46a0*/  PRMT R0, RZ, 0x654, R0 ;  /* 0x00000654ff007816 */ /* 0x000fe80000000000 */
[----:B--2---:R2:W-:Y:S01]  /*46b0*/  SYNCS.ARRIVE.TRANS64.RED.A1T0 RZ, [R0+URZ], RZ ;  /* 0x000000ff00ff79a7 */ /* 0x0045e200081004ff */
[----:B----4-:R-:W-:Y:S11]  /*46c0*/  LOP3.LUT P3, RZ, R22, 0x1, RZ, 0xc0, !PT ;  /* 0x0000000116ff7812 */ /* 0x010ff6000786c0ff */
[----:B------:R-:W-:Y:S02]  /*46d0*/  @!UPT UIADD3 URZ, UPT, UPT, URZ, URZ, URZ ;  /* 0x000000fffffff290 */ /* 0x000fe4000fffe0ff */
[----:B------:R-:W-:Y:S02]  /*46e0*/  @P3 MOV R11, R20 ;  /* 0x00000014000b3202 */ /* 0x000fe40000000f00 */
[----:B------:R-:W-:Y:S01]  /*46f0*/  @P3 LOP3.LUT R10, R21, 0xffff, RZ, 0xc0, !PT ;  /* 0x0000ffff150a3812 */ /* 0x000fe200078ec0ff */
[----:B--2---:R-:W-:Y:S06]  /*4700*/  @!P0 BRA `(.L_x_91) ;  /* 0x0000000000a48947 */ /* 0x004fec0003800000 */
[-C--:B-1----:R-:W-:Y:S01]  /*4710*/  IMAD.HI.U32 R0, R19, R7.reuse, RZ ;  /* 0x0000000713007227 */ /* 0x082fe200078e00ff */
[----:B------:R-:W-:Y:S02]  /*4720*/  ISETP.NE.AND P0, PT, R6, 0x1, PT ;  /* 0x000000010600780c */ /* 0x000fe40003f05270 */
[----:B------:R-:W-:Y:S01]  /*4730*/  ISETP.NE.AND P2, PT, R40, 0x1, PT ;  /* 0x000000012800780c */ /* 0x000fe20003f45270 */
[----:B---3--:R-:W-:Y:S01]  /*4740*/  IMAD.HI.U32 R9, R24, R16, RZ ;  /* 0x0000001018097227 */ /* 0x008fe200078e00ff */
[----:B------:R-:W-:Y:S02]  /*4750*/  SHF.R.U32.HI R0, RZ, R18, R0 ;  /* 0x00000012ff007219 */ /* 0x000fe40000011600 */
[----:B------:R-:W-:Y:S01]  /*4760*/  ISETP.NE.AND P4, PT, R3, 0x1, PT ;  /* 0x000000010300780c */ /* 0x000fe20003f85270 */
[----:B------:R-:W-:Y:S01]  /*4770*/  IMAD.HI.U32 R13, R10, R7, RZ ;  /* 0x000000070a0d7227 */ /* 0x000fe200078e00ff */
[----:B------:R-:W-:Y:S02]  /*4780*/  SHF.R.U32.HI R9, RZ, R17, R9 ;  /* 0x00000011ff097219 */ /* 0x000fe40000011609 */
[----:B------:R-:W-:Y:S01]  /*4790*/  SEL R0, R19, R0, !P0 ;  /* 0x0000000013007207 */ /* 0x000fe20004000000 */
[----:B------:R-:W-:Y:S01]  /*47a0*/  IMAD.HI.U32 R12, R11, R16, RZ ;  /* 0x000000100b0c7227 */ /* 0x000fe200078e00ff */
[----:B------:R-:W-:Y:S03]  /*47b0*/  SEL R9, R24, R9, !P4 ;  /* 0x0000000918097207 */ /* 0x000fe60006000000 */
[-C--:B------:R-:W-:Y:S01]  /*47c0*/  IMAD.HI.U32 R8, R0, R4.reuse, RZ ;  /* 0x0000000400087227 */ /* 0x080fe200078e00ff */
[----:B------:R-:W-:Y:S03]  /*47d0*/  SHF.R.U32.HI R12, RZ, R17, R12 ;  /* 0x00000011ff0c7219 */ /* 0x000fe6000001160c */
[----:B------:R-:W-:Y:S01]  /*47e0*/  IMAD.HI.U32 R2, R9, R4, RZ ;  /* 0x0000000409027227 */ /* 0x000fe200078e00ff */
[-C--:B------:R-:W-:Y:S02]  /*47f0*/  @P2 SHF.R.U32.HI R0, RZ, R5.reuse, R8 ;  /* 0x00000005ff002219 */ /* 0x080fe40000011608 */
[----:B------:R-:W-:Y:S02]  /*4800*/  SHF.R.U32.HI R8, RZ, R18, R13 ;  /* 0x00000012ff087219 */ /* 0x000fe4000001160d */
[----:B------:R-:W-:Y:S01]  /*4810*/  @P2 SHF.R.U32.HI R9, RZ, R5, R2 ;  /* 0x00000005ff092219 */ /* 0x000fe20000011602 */
[----:B------:R-:W-:Y:S01]  /*4820*/  IMAD R0, R40, R0, RZ ;  /* 0x0000000028007224 */ /* 0x000fe200078e02ff */
[----:B------:R-:W-:Y:S02]  /*4830*/  SEL R8, R10, R8, !P0 ;  /* 0x000000080a087207 */ /* 0x000fe40004000000 */
[----:B------:R-:W-:Y:S01]  /*4840*/  SEL R2, R11, R12, !P4 ;  /* 0x0000000c0b027207 */ /* 0x000fe20006000000 */
[----:B------:R-:W-:Y:S01]  /*4850*/  IMAD R12, R40, R9, RZ ;  /* 0x00000009280c7224 */ /* 0x000fe200078e02ff */
[C---:B------:R-:W-:Y:S01]  /*4860*/  ISETP.GE.AND P0, PT, R8.reuse, R0, PT ;  /* 0x000000000800720c */ /* 0x040fe20003f06270 */
[----:B------:R-:W-:Y:S03]  /*4870*/  IMAD.HI.U32 R0, R8, R4, RZ ;  /* 0x0000000408007227 */ /* 0x000fe600078e00ff */
[----:B------:R-:W-:Y:S02]  /*4880*/  ISETP.GE.OR P0, PT, R2, R12, P0 ;  /* 0x0000000c0200720c */ /* 0x000fe40000706670 */
[-C--:B------:R-:W-:Y:S04]  /*4890*/  SHF.R.U32.HI R0, RZ, R5.reuse, R0 ;  /* 0x00000005ff007219 */ /* 0x080fe80000011600 */
[----:B------:R-:W-:Y:S05]  /*48a0*/  SEL R13, R8, R0, !P2 ;  /* 0x00000000080d7207 */ /* 0x000fea0005000000 */
[----:B------:R-:W-:Y:S02]  /*48b0*/  IMAD.MOV R12, RZ, RZ, -R13 ;  /* 0x000000ffff0c7224 */ /* 0x000fe400078e0a0d */
[----:B------:R-:W-:Y:S04]  /*48c0*/  @!P0 IMAD.HI.U32 R0, R2, R4, RZ ;  /* 0x0000000402008227 */ /* 0x000fe800078e00ff */
[----:B------:R-:W-:Y:S01]  /*48d0*/  IMAD R12, R40, R12, R8 ;  /* 0x0000000c280c7224 */ /* 0x000fe200078e0208 */
[----:B------:R-:W-:Y:S04]  /*48e0*/  @!P0 SHF.R.U32.HI R0, RZ, R5, R0 ;  /* 0x00000005ff008219 */ /* 0x000fe80000011600 */
[----:B------:R-:W-:Y:S04]  /*48f0*/  @!P0 SEL R0, R2, R0, !P2 ;  /* 0x0000000002008207 */ /* 0x000fe80005000000 */
[----:B------:R-:W-:Y:S01]  /*4900*/  @!P0 IADD3 R13, PT, PT, R13, -R0, RZ ;  /* 0x800000000d0d8210 */ /* 0x000fe20007ffe0ff */
[----:B------:R-:W-:Y:S01]  /*4910*/  @!P0 IMAD R0, R9, R12, R0 ;  /* 0x0000000c09008224 */ /* 0x000fe200078e0200 */
[----:B------:R-:W-:Y:S01]  /*4920*/  IADD3 R9, PT, PT, -R8, RZ, RZ ;  /* 0x000000ff08097210 */ /* 0x000fe20007ffe1ff */
[--C-:B------:R-:W-:Y:S02]  /*4930*/  IMAD.MOV R12, RZ, RZ, -R2.reuse ;  /* 0x000000ffff0c7224 */ /* 0x100fe400078e0a02 */
[----:B------:R-:W-:Y:S02]  /*4940*/  @!P0 IMAD R8, R13, R40, R2 ;  /* 0x000000280d088224 */ /* 0x000fe400078e0202 */
[----:B------:R-:W-:Y:S02]  /*4950*/  @!P0 IMAD.MOV.U32 R2, RZ, RZ, R0 ;  /* 0x000000ffff028224 */ /* 0x000fe400078e0000 */
[----:B------:R-:W-:Y:S02]  /*4960*/  IMAD R11, R3, R12, R11 ;  /* 0x0000000c030b7224 */ /* 0x000fe400078e020b */
[----:B------:R-:W-:Y:S02]  /*4970*/  IMAD R10, R6, R9, R10 ;  /* 0x00000009060a7224 */ /* 0x000fe400078e020a */
[----:B------:R-:W-:Y:S02]  /*4980*/  IMAD R11, R2, R3, R11 ;  /* 0x00000003020b7224 */ /* 0x000fe400078e020b */
[----:B------:R-:W-:Y:S02]  /*4990*/  IMAD R10, R8, R6, R10 ;  /* 0x00000006080a7224 */ /* 0x000fe400078e020a */
.L_x_91:
[----:B------:R-:W-:Y:S05]  /*49a0*/  BRA.U UP1, `(.L_x_92) ;  /* 0x0000000101107547 */ /* 0x000fea000b800000 */
[----:B------:R-:W-:Y:S04]  /*49b0*/  MOV R2, UR6 ;  /* 0x0000000600027c02 */ /* 0x000fe80008000f00 */
[----:B------:R-:W-:Y:S04]  /*49c0*/  SHF.L.U32 R2, R2, 0x1f, RZ ;  /* 0x0000001f02027819 */ /* 0x000fe800000006ff */
[----:B------:R-:W2:Y:S02]  /*49d0*/  SYNCS.PHASECHK.TRANS64.TRYWAIT P0, [UR7+0xc8], R2 ;  /* 0x0000c802ff0075a7 */ /* 0x000ea40008001107 */
[----:B--2---:R-:W-:Y:S05]  /*49e0*/  @!P0 BRA `(.L_x_93) ;  /* 0x0000005800788947 */ /* 0x004fea0003800000 */
.L_x_92:
[----:B------:R-:W-:Y:S02]  /*49f0*/  R2UR UR42, R15 ;  /* 0x000000000f2a72ca */ /* 0x000fe400000e0000 */
[----:B------:R-:W-:Y:S02]  /*4a00*/  R2UR UR43, R14 ;  /* 0x000000000e2b72ca */ /* 0x000fe400000e0000 */
[----:B------:R-:W-:Y:S02]  /*4a10*/  ISETP.NE.U32.AND P2, PT, RZ, UR4, PT ;  /* 0x00000004ff007c0c */ /* 0x000fe4000bf45070 */
[----:B------:R-:W-:Y:S02]  /*4a20*/  SHF.L.U32 R14, R29, 0x1f, RZ ;  /* 0x0000001f1d0e7819 */ /* 0x000fe400000006ff */
[----:B------:R-:W-:Y:S05]  /*4a30*/  ISETP.NE.AND.EX P2, PT, RZ, UR5, PT, P2 ;  /* 0x00000005ff007c0c */ /* 0x000fea000bf45320 */
[----:B------:R-:W-:Y:S02]  /*4a40*/  USHF.L.U32 UR42, UR42, 0x8, URZ ;  /* 0x000000082a2a7899 */ /* 0x000fe400080006ff */
[----:B------:R-:W-:Y:S01]  /*4a50*/  USHF.L.U32 UR43, UR43, 0x6, URZ ;  /* 0x000000062b2b7899 */ /* 0x000fe200080006ff */
[----:B------:R-:W-:Y:S11]  /*4a60*/  BRA.U !UP4, `(.L_x_94) ;  /* 0x000000010c347547 */ /* 0x000ff6000b800000 */
[----:B------:R-:W-:Y:S01]  /*4a70*/  UPLOP3.LUT UP0, UPT, UPT, UPT, UP3, 0x80, 0x8 ;  /* 0x000000000008789c */ /* 0x000fe20003f0f030 */
[----:B--2---:R-:W-:Y:S02]  /*4a80*/  HFMA2 R0, -RZ, RZ, 0, 5.9604644775390625e-08 ;  /* 0x00000001ff007431 */ /* 0x004fe400000001ff */
[----:B------:R-:W-:Y:S03]  /*4a90*/  IMAD.MOV.U32 R92, RZ, RZ, 0x1 ;  /* 0x00000001ff5c7424 */ /* 0x000fe600078e00ff */
[----:B------:R-:W-:Y:S05]  /*4aa0*/  PLOP3.LUT P0, PT, PT, PT, UP0, 0x80, 0x8 ;  /* 0x000000000008781c */ /* 0x000fea0003f0f008 */
[----:B------:R-:W2:Y:S01]  /*4ab0*/  @UP0 LDCU.64 UR10, c[0x0][0x888] ;  /* 0x00011100ff0a07ac */ /* 0x000ea20008000a00 */
[----:B------:R-:W-:Y:S07]  /*4ac0*/  @UP0 UIMAD UR8, UR36, UR4, URZ ;  /* 0x00000004240802a4 */ /* 0x000fee000f8e02ff */
[----:B------:R-:W-:Y:S01]  /*4ad0*/  @!P0 PRMT R92, R0, 0x7610, R92 ;  /* 0x00007610005c8816 */ /* 0x000fe2000000005c */
[----:B--2---:R-:W-:Y:S03]  /*4ae0*/  @UP0 UIMAD.WIDE UR10, UR8, 0x4, UR10 ;  /* 0x00000004080a08a5 */ /* 0x004fe6000f8e020a */
[----:B------:R-:W2:Y:S03]  /*4af0*/  @!UP0 LDCU UR8, c[0x0][0x880] ;  /* 0x00011000ff0887ac */ /* 0x000ea60008000800 */
[----:B------:R-:W-:Y:S01]  /*4b00*/  IMAD.U32 R8, RZ, RZ, UR10 ;  /* 0x0000000aff087e24 */ /* 0x000fe2000f8e00ff */
[----:B------:R-:W-:Y:S05]  /*4b10*/  MOV R9, UR11 ;  /* 0x0000000b00097c02 */ /* 0x000fea0008000f00 */
[----:B-----5:R4:W5:Y:S02]  /*4b20*/  @P0 LDG.E R49, desc[UR46][R8.64] ;  /* 0x0000002e08310981 */ /* 0x020964000c1e1900 */
[----:B--2-4-:R-:W-:Y:S07]  /*4b30*/  @!P0 IMAD.U32 R49, RZ, RZ, UR8 ;  /* 0x00000008ff318e24 */ /* 0x014fee000f8e00ff */
.L_x_94:
[----:B-----5:R-:W-:Y:S01]  /*4b40*/  @!P2 FSETP.EQ.AND P0, PT, R49, RZ, PT ;  /* 0x000000ff3100a20b */ /* 0x020fe20003f02000 */
[----:B------:R-:W-:Y:S01]  /*4b50*/  @!UPT UIADD3 URZ, UPT, UPT, URZ, URZ, URZ ;  /* 0x000000fffffff290 */ /* 0x000fe2000fffe0ff */
[----:B------:R-:W-:Y:S11]  /*4b60*/  @!P2 BRA `(.L_x_95) ;  /* 0x000000000014a947 */ /* 0x000ff60003800000 */
[----:B------:R-:W-:Y:S02]  /*4b70*/  LOP3.LUT P2, RZ, R92, 0xff, RZ, 0xc0, !PT ;  /* 0x000000ff5cff7812 */ /* 0x000fe4000784c0ff */
[----:B------:R-:W-:Y:S04]  /*4b80*/  PLOP3.LUT P0, PT, PT, PT, UP0, 0x80, 0x8 ;  /* 0x000000000008781c */ /* 0x000fe80003f0f008 */
[----:B------:R-:W-:Y:S07]  /*4b90*/  PLOP3.LUT P0, PT, P0, PT, PT, 0x8, 0x80 ;  /* 0x000000000080781c */ /* 0x000fee000070e170 */
[----:B------:R-:W-:Y:S11]  /*4ba0*/  @P2 FSETP.EQ.AND P0, PT, R49, RZ, PT ;  /* 0x000000ff3100220b */ /* 0x000ff60003f02000 */
[----:B------:R-:W-:Y:S02]  /*4bb0*/  @!UPT UIADD3 URZ, UPT, UPT, URZ, URZ, URZ ;  /* 0x000000fffffff290 */ /* 0x000fe4000fffe0ff */
.L_x_95:
[----:B------:R-:W4:Y:S01]  /*4bc0*/  SYNCS.PHASECHK.TRANS64.TRYWAIT P2, [UR7+0xa0], R14 ;  /* 0x0000a00eff0075a7 */ /* 0x000f220008041107 */
[----:B------:R-:W-:Y:S04]  /*4bd0*/  ELECT P4, URZ, PT ;  /* 0x0000000000ff782f */ /* 0x000fe80003880000 */
[----:B------:R-:W-:Y:S11]  /*4be0*/  PLOP3.LUT P4, PT, P0, P4, PT, 0xf2, 0x2f ;  /* 0x00000000002f781c */ /* 0x000ff60000789e72 */
[----:B------:R-:W-:Y:S02]  /*4bf0*/  @!UPT UIADD3 URZ, UPT, UPT, URZ, URZ, URZ ;  /* 0x000000fffffff290 */ /* 0x000fe4000fffe0ff */
[----:B-1----:R-:W-:Y:S05]  /*4c00*/  @!P4 IADD3 R8, P0, PT, R30, 0x580, RZ ;  /* 0x000005801e08c810 */ /* 0x002fea0007f1e0ff */
[----:B--2---:R-:W-:Y:S01]  /*4c10*/  @!P4 IMAD.X R2, RZ, RZ, R31, P0 ;  /* 0x000000ffff02c224 */ /* 0x004fe200000e061f */
[----:B----4-:R-:W-:Y:S07]  /*4c20*/  @!P2 BRA `(.L_x_96) ;  /* 0x000000580000a947 */ /* 0x010fee0003800000 */
.L_x_194:
[----:B------:R-:W-:Y:S01]  /*4c30*/  @!P4 R2UR UR9, R8 ;  /* 0x000000000809c2ca */ /* 0x000fe200000e0000 */
[----:B------:R-:W-:Y:S01]  /*4c40*/  VOTEU.ALL UP1, P4 ;  /* 0x0000000000ff7886 */ /* 0x000fe20002020000 */
[----:B------:R-:W-:Y:S01]  /*4c50*/  @!P4 R2UR UR8, R2 ;  /* 0x000000000208c2ca */ /* 0x000fe200000e0000 */
[----:B------:R-:W-:Y:S01]  /*4c60*/  VOTEU.ALL UP2, P4 ;  /* 0x0000000000ff7886 */ /* 0x000fe20002040000 */
[----:B------:R-:W-:Y:S01]  /*4c70*/  UMOV UR16, 0x0 ;  /* 0x0000000000107882 */ /* 0x000fe20000000000 */
[----:B------:R-:W-:Y:S01]  /*4c80*/  UMOV UR17, 0x10000000 ;  /* 0x1000000000117882 */ /* 0x000fe20000000000 */
[----:B------:R-:W-:Y:S01]  /*4c90*/  @!UP1 UIADD3 UR40, UPT, UPT, UR7, 0x200, URZ ;  /* 0x0000020007289890 */ /* 0x000fe2000fffe0ff */
[----:B-1----:R-:W-:Y:S01]  /*4ca0*/  @!P4 IMAD.MOV.U32 R0, RZ, RZ, 0x2000 ;  /* 0x00002000ff00c424 */ /* 0x002fe200078e00ff */
[----:B------:R-:W-:Y:S01]  /*4cb0*/  UMOV UR44, UR36 ;  /* 0x00000024002c7c82 */ /* 0x000fe20008000000 */
[----:B------:R-:W-:Y:S01]  /*4cc0*/  @!UP1 UIADD3 UR10, UPT, UPT, UR42, 0x80, URZ ;  /* 0x000000802a0a9890 */ /* 0x000fe2000fffe0ff */
[----:B------:R-:W-:Y:S01]  /*4cd0*/  UMOV UR11, UR43 ;  /* 0x0000002b000b7c82 */ /* 0x000fe20008000000 */
[----:B------:R-:W-:Y:S02]  /*4ce0*/  UMOV UR12, UR36 ;  /* 0x00000024000c7c82 */ /* 0x000fe40008000000 */
[----:B------:R-:W-:Y:S01]  /*4cf0*/  IMAD.U32 R8, RZ, RZ, UR9 ;  /* 0x00000009ff087e24 */ /* 0x000fe2000f8e00ff */
[----:B------:R-:W-:Y:S01]  /*4d00*/  UMOV UR9, UR41 ;  /* 0x0000002900097c82 */ /* 0x000fe20008000000 */
[----:B------:R-:W-:Y:S01]  /*4d10*/  IMAD.U32 R9, RZ, RZ, UR8 ;  /* 0x00000008ff097e24 */ /* 0x000fe2000f8e00ff */
[----:B------:R-:W-:Y:S02]  /*4d20*/  @!UP1 UIADD3 UR8, UPT, UPT, UR7, 0x1200, URZ ;  /* 0x0000120007089890 */ /* 0x000fe4000fffe0ff */
[----:B------:R-:W-:Y:S01]  /*4d30*/  @!P4 R2UR UR18, R8 ;  /* 0x000000000812c2ca */ /* 0x000fe200000e0000 */
[----:B------:R-:W-:Y:S01]  /*4d40*/  VOTEU.ALL UP1, P4 ;  /* 0x0000000000ff7886 */ /* 0x000fe20002020000 */
[----:B------:R-:W-:Y:S01]  /*4d50*/  @!P4 R2UR UR19, R9 ;  /* 0x000000000913c2ca */ /* 0x000fe200000e0000 */
[----:B------:R-:W-:Y:S01]  /*4d60*/  UPRMT UR14, UR37, 0x654, UR41 ;  /* 0x00000654250e7896 */ /* 0x000fe20008000029 */
[----:B------:R-:W-:Y:S05]  /*4d70*/  @!P4 IADD3 R8, P0, PT, R30, 0x580, RZ ;  /* 0x000005801e08c810 */ /* 0x000fea0007f1e0ff */
[----:B------:R-:W-:Y:S06]  /*4d80*/  @!P4 IMAD.X R2, RZ, RZ, R31, P0 ;  /* 0x000000ffff02c224 */ /* 0x000fec00000e061f */
[----:B------:R1:W-:Y:S01]  /*4d90*/  @!UP2 UTMALDG.3D [UR40], [UR18], desc[UR16] ;  /* 0x000010281200a5b4 */ /* 0x0003e20008011000 */
[----:B------:R1:W-:Y:S01]  /*4da0*/  @!UP1 UTMALDG.3D [UR8], [UR18], desc[UR16] ;  /* 0x00001008120095b4 */ /* 0x0003e20008011000 */
[----:B------:R1:W-:Y:S01]  /*4db0*/  @!P4 SYNCS.ARRIVE.TRANS64.RED.A0TR RZ, [UR7+0x80], R0 ;  /* 0x00008000ffffc9a7 */ /* 0x0003e20008300407 */
[----:B------:R-:W-:Y:S01]  /*4dc0*/  SYNCS.ARRIVE.TRANS64.RED.A1T0 RZ, [UR14], RZ ;  /* 0x000000ffffff79a7 */ /* 0x000fe2000810040e */
[----:B------:R-:W2:Y:S02]  /*4dd0*/  SYNCS.PHASECHK.TRANS64.TRYWAIT P2, [UR7+0xa8], R14 ;  /* 0x0000a80eff0075a7 */ /* 0x000ea40008041107 */
[----:B-12---:R-:W-:Y:S05]  /*4de0*/  @!P2 BRA `(.L_x_97) ;  /* 0x0000005400a8a947 */ /* 0x006fea0003800000 */
.L_x_196:
        /* <DEDUP_REMOVED lines=8> */
[----:B------:R-:W-:Y:S01]  /*4e70*/  @!UP1 UIADD3 UR32, UPT, UPT, UR7, 0x2200, URZ ;  /* 0x0000220007209890 */ /* 0x000fe2000fffe0ff */
[----:B------:R-:W-:Y:S01]  /*4e80*/  UMOV UR35, UR43 ;  /* 0x0000002b00237c82 */ /* 0x000fe20008000000 */
[----:B------:R-:W-:Y:S03]  /*4e90*/  @!UP1 UIADD3 UR10, UPT, UPT, UR42, 0xa0, URZ ;  /* 0x000000a02a0a9890 */ /* 0x000fe6000fffe0ff */
[----:B------:R-:W-:Y:S01]  /*4ea0*/  IMAD.U32 R8, RZ, RZ, UR9 ;  /* 0x00000009ff087e24 */ /* 0x000fe2000f8e00ff */
[----:B------:R-:W-:Y:S01]  /*4eb0*/  UMOV UR9, UR33 ;  /* 0x0000002100097c82 */ /* 0x000fe20008000000 */
[----:B------:R-:W-:Y:S01]  /*4ec0*/  IMAD.U32 R9, RZ, RZ, UR8 ;  /* 0x00000008ff097e24 */ /* 0x000fe2000f8e00ff */
[----:B------:R-:W-:Y:S02]  /*4ed0*/  @!UP1 UIADD3 UR8, UPT, UPT, UR7, 0x3200, URZ ;  /* 0x0000320007089890 */ /* 0x000fe4000fffe0ff */
[----:B------:R-:W-:Y:S01]  /*4ee0*/  @!P4 R2UR UR18, R8 ;  /* 0x000000000812c2ca */ /* 0x000fe200000e0000 */
[----:B------:R-:W-:Y:S01]  /*4ef0*/  VOTEU.ALL UP1, P4 ;  /* 0x0000000000ff7886 */ /* 0x000fe20002020000 */
[----:B------:R-:W-:Y:S01]  /*4f00*/  @!P4 R2UR UR19, R9 ;  /* 0x000000000913c2ca */ /* 0x000fe200000e0000 */
[----:B------:R-:W-:Y:S01]  /*4f10*/  UMOV UR11, UR43 ;  /* 0x0000002b000b7c82 */ /* 0x000fe20008000000 */
[----:B------:R-:W-:Y:S01]  /*4f20*/  UMOV UR12, UR36 ;  /* 0x00000024000c7c82 */ /* 0x000fe20008000000 */
[----:B------:R-:W-:Y:S01]  /*4f30*/  UPRMT UR14, UR37, 0x654, UR33 ;  /* 0x00000654250e7896 */ /* 0x000fe20008000021 */
[----:B------:R-:W-:Y:S05]  /*4f40*/  @!P4 IADD3 R8, P0, PT, R30, 0x580, RZ ;  /* 0x000005801e08c810 */ /* 0x000fea0007f1e0ff */
[----:B------:R-:W-:Y:S04]  /*4f50*/  @!P4 IMAD.X R2, RZ, RZ, R31, P0 ;  /* 0x000000ffff02c224 */ /* 0x000fe800000e061f */
[----:B------:R1:W-:Y:S01]  /*4f60*/  @!UP2 UTMALDG.3D [UR32], [UR18], desc[UR16] ;  /* 0x000010201200a5b4 */ /* 0x0003e20008011000 */
[----:B------:R1:W-:Y:S01]  /*4f70*/  @!UP1 UTMALDG.3D [UR8], [UR18], desc[UR16] ;  /* 0x00001008120095b4 */ /* 0x0003e20008011000 */
[----:B------:R1:W-:Y:S01]  /*4f80*/  @!P4 SYNCS.ARRIVE.TRANS64.RED.A0TR RZ, [UR7+0x88], R0 ;  /* 0x00008800ffffc9a7 */ /* 0x0003e20008300407 */
[----:B------:R-:W-:Y:S01]  /*4f90*/  SYNCS.ARRIVE.TRANS64.RED.A1T0 RZ, [UR14], RZ ;  /* 0x000000ffffff79a7 */ /* 0x000fe2000810040e */
[----:B------:R-:W2:Y:S02]  /*4fa0*/  SYNCS.PHASECHK.TRANS64.TRYWAIT P2, [UR7+0xb0], R14 ;  /* 0x0000b00eff0075a7 */ /* 0x000ea40008041107 */
[----:B-12---:R-:W-:Y:S05]  /*4fb0*/  @!P2 BRA `(.L_x_98) ;  /* 0x00000054004ca947 */ /* 0x006fea0003800000 */
.L_x_198:
[----:B------:R-:W2:Y:S01]  /*4fc0*/  LDC.64 R12, c[0x0][0xb18] ;  /* 0x0002c600ff0c7b82 */ /* 0x000ea20000000a00 */
[----:B------:R-:W-:Y:S01]  /*4fd0*/  @!P4 R2UR UR8, R2 ;  /* 0x000000000208c2ca */ /* 0x000fe200000e0000 */
[----:B------:R-:W-:Y:S01]  /*4fe0*/  VOTEU.ALL UP1, P4 ;  /* 0x0000000000ff7886 */ /* 0x000fe20002020000 */
[----:B------:R-:W-:Y:S01]  /*4ff0*/  @!P4 R2UR UR9, R8 ;  /* 0x000000000809c2ca */ /* 0x000fe200000e0000 */
[----:B------:R-:W-:Y:S01]  /*5000*/  VOTEU.ALL UP2, P4 ;  /* 0x0000000000ff7886 */ /* 0x000fe20002040000 */
[----:B------:R-:W-:Y:S03]  /*5010*/  UMOV UR16, 0x0 ;  /* 0x0000000000107882 */ /* 0x000fe60000000000 */
[----:B------:R-:W4:Y:S01]  /*5020*/  @!P1 LDC R2, c[0x0][0xb0c] ;  /* 0x0002c300ff029b82 */ /* 0x000f220000000800 */
[----:B------:R-:W-:Y:S01]  /*5030*/  @!UP1 UIADD3 UR26, UPT, UPT, UR42, 0x40, URZ ;  /* 0x000000402a1a9890 */ /* 0x000fe2000fffe0ff */
[----:B-1----:R-:W-:Y:S01]  /*5040*/  @!P4 IMAD.MOV.U32 R0, RZ, RZ, 0x2000 ;  /* 0x00002000ff00c424 */ /* 0x002fe200078e00ff */
[----:B------:R-:W-:Y:S01]  /*5050*/  @!UP1 UIADD3 UR24, UPT, UPT, UR7, 0x4200, URZ ;  /* 0x0000420007189890 */ /* 0x000fe2000fffe0ff */
[----:B------:R-:W-:Y:S01]  /*5060*/  @P3 SHF.R.U32.HI R26, RZ, 0x10, R21 ;  /* 0x00000010ff1a3819 */ /* 0x000fe20000011615 */
[----:B------:R-:W-:Y:S01]  /*5070*/  UMOV UR17, 0x10000000 ;  /* 0x1000000000117882 */ /* 0x000fe20000000000 */
[----:B------:R-:W-:Y:S01]  /*5080*/  UMOV UR27, UR43 ;  /* 0x0000002b001b7c82 */ /* 0x000fe20008000000 */
[----:B------:R-:W-:Y:S01]  /*5090*/  UMOV UR28, UR36 ;  /* 0x00000024001c7c82 */ /* 0x000fe20008000000 */
[----:B------:R-:W-:Y:S01]  /*50a0*/  IMAD.U32 R9, RZ, RZ, UR8 ;  /* 0x00000008ff097e24 */ /* 0x000fe2000f8e00ff */
[----:B------:R-:W-:Y:S01]  /*50b0*/  @!UP1 UIADD3 UR10, UPT, UPT, UR42, 0xc0, URZ ;  /* 0x000000c02a0a9890 */ /* 0x000fe2000fffe0ff */
[----:B------:R-:W-:Y:S01]  /*50c0*/  IMAD.U32 R8, RZ, RZ, UR9 ;  /* 0x00000009ff087e24 */ /* 0x000fe2000f8e00ff */
[----:B------:R-:W-:Y:S01]  /*50d0*/  @!UP1 UIADD3 UR8, UPT, UPT, UR7, 0x5200, URZ ;  /* 0x0000520007089890 */ /* 0x000fe2000fffe0ff */
[----:B------:R-:W-:Y:S01]  /*50e0*/  VIADD R28, R28, 0x1 ;  /* 0x000000011c1c7836 */ /* 0x000fe20000000000 */
[----:B------:R-:W-:Y:S01]  /*50f0*/  @!P4 R2UR UR19, R9 ;  /* 0x000000000913c2ca */ /* 0x000fe200000e0000 */
[----:B------:R-:W-:Y:S01]  /*5100*/  VOTEU.ALL UP1, P4 ;  /* 0x0000000000ff7886 */ /* 0x000fe20002020000 */
[----:B------:R-:W-:Y:S01]  /*5110*/  @!P4 R2UR UR18, R8 ;  /* 0x000000000812c2ca */ /* 0x000fe200000e0000 */
[----:B------:R-:W-:Y:S01]  /*5120*/  UMOV UR9, UR25 ;  /* 0x0000001900097c82 */ /* 0x000fe20008000000 */
[----:B------:R-:W1:Y:S01]  /*5130*/  LDC.64 R8, c[0x0][0xb10] ;  /* 0x0002c400ff087b82 */ /* 0x000e620000000a00 */
[----:B------:R-:W-:Y:S01]  /*5140*/  UMOV UR11, UR43 ;  /* 0x0000002b000b7c82 */ /* 0x000fe20008000000 */
[----:B------:R-:W-:Y:S01]  /*5150*/  UMOV UR12, UR36 ;  /* 0x00000024000c7c82 */ /* 0x000fe20008000000 */
[----:B------:R-:W-:Y:S08]  /*5160*/  UPRMT UR14, UR37, 0x654, UR25 ;  /* 0x00000654250e7896 */ /* 0x000ff00008000019 */
[----:B------:R1:W-:Y:S01]  /*5170*/  @!UP2 UTMALDG.3D [UR24], [UR18], desc[UR16] ;  /* 0x000010181200a5b4 */ /* 0x0003e20008011000 */
[----:B------:R1:W-:Y:S01]  /*5180*/  @!UP1 UTMALDG.3D [UR8], [UR18], desc[UR16] ;  /* 0x00001008120095b4 */ /* 0x0003e20008011000 */
[----:B------:R5:W-:Y:S01]  /*5190*/  @!P4 SYNCS.ARRIVE.TRANS64.RED.A0TR RZ, [UR7+0x90], R0 ;  /* 0x00009000ffffc9a7 */ /* 0x000be20008300407 */
[C---:B-1----:R-:W-:Y:S01]  /*51a0*/  @!P1 IMAD.HI.U32 R8, R11.reuse, R8, RZ ;  /* 0x000000080b089227 */ /* 0x042fe200078e00ff */
[----:B--2---:R-:W-:Y:S02]  /*51b0*/  @!P1 ISETP.NE.AND P0, PT, R12, 0x1, PT ;  /* 0x000000010c00980c */ /* 0x004fe40003f05270 */
[----:B----4-:R-:W-:Y:S01]  /*51c0*/  @!P1 ISETP.NE.AND P2, PT, R2, 0x1, PT ;  /* 0x000000010200980c */ /* 0x010fe20003f45270 */
[C---:B------:R-:W-:Y:S01]  /*51d0*/  @!P1 IMAD.HI.U32 R13, R10.reuse, R13, RZ ;  /* 0x0000000d0a0d9227 */ /* 0x040fe200078e00ff */
[----:B------:R-:W-:Y:S04]  /*51e0*/  @!P1 SHF.R.U32.HI R8, RZ, R9, R8 ;  /* 0x00000009ff089219 */ /* 0x000fe80000011608 */
[----:B------:R-:W-:Y:S01]  /*51f0*/  @!P1 SEL R8, R11, R8, !P2 ;  /* 0x000000080b089207 */ /* 0x000fe20005000000 */
[----:B------:R-:W-:Y:S01]  /*5200*/  SYNCS.ARRIVE.TRANS64.RED.A1T0 RZ, [UR14], RZ ;  /* 0x000000ffffff79a7 */ /* 0x000fe2000810040e */
[----:B------:R-:W1:Y:S01]  /*5210*/  SYNCS.PHASECHK.TRANS64.TRYWAIT P5, [UR7+0xb8], R14 ;  /* 0x0000b80eff0075a7 */ /* 0x000e6200080a1107 */
[----:B-----5:R-:W2:Y:S02]  /*5220*/  @!P1 LDC R0, c[0x0][0xb20] ;  /* 0x0002c800ff009b82 */ /* 0x020ea40000000800 */
[----:B--2---:R-:W-:Y:S04]  /*5230*/  @!P1 SHF.R.U32.HI R0, RZ, R0, R13 ;  /* 0x00000000ff009219 */ /* 0x004fe8000001160d */
[----:B------:R-:W-:Y:S05]  /*5240*/  @!P1 SEL R9, R10, R0, !P0 ;  /* 0x000000000a099207 */ /* 0x000fea0004000000 */
[----:B------:R-:W-:Y:S02]  /*5250*/  @!P1 IMAD.IADD R0, R9, 0x1, -R8 ;  /* 0x0000000109009824 */ /* 0x000fe400078e0a08 */
[----:B------:R-:W-:Y:S02]  /*5260*/  @!P1 IMAD.IADD R8, R8, 0x1, -R9 ;  /* 0x0000000108089824 */ /* 0x000fe400078e0a09 */
[----:B------:R-:W-:Y:S02]  /*5270*/  @!P1 IMAD R11, R0, R2, R11 ;  /* 0x00000002000b9224 */ /* 0x000fe400078e020b */
[----:B------:R-:W-:Y:S01]  /*5280*/  @!P1 IMAD R10, R8, R12, R10 ;  /* 0x0000000c080a9224 */ /* 0x000fe200078e020a */
[----:B-1----:R-:W-:Y:S06]  /*5290*/  @!P5 BRA `(.L_x_99) ;  /* 0x0000005000acd947 */ /* 0x002fec0003800000 */
.L_x_200:
[----:B------:R-:W-:Y:S01]  /*52a0*/  @!P4 IADD3 R2, P0, PT, R30, 0x580, RZ ;  /* 0x000005801e02c810 */ /* 0x000fe20007f1e0ff */
[----:B------:R-:W-:Y:S01]  /*52b0*/  VOTEU.ALL UP1, P4 ;  /* 0x0000000000ff7886 */ /* 0x000fe20002020000 */
[----:B------:R-:W-:Y:S01]  /*52c0*/  VOTEU.ALL UP2, P4 ;  /* 0x0000000000ff7886 */ /* 0x000fe20002040000 */
[----:B------:R-:W-:Y:S01]  /*52d0*/  UMOV UR14, 0x0 ;  /* 0x00000000000e7882 */ /* 0x000fe20000000000 */
[----:B------:R-:W-:Y:S01]  /*52e0*/  @!P4 R2UR UR9, R2 ;  /* 0x000000000209c2ca */ /* 0x000fe200000e0000 */
[----:B-1----:R-:W-:Y:S01]  /*52f0*/  @!P4 IMAD.X R0, RZ, RZ, R31, P0 ;  /* 0x000000ffff00c224 */ /* 0x002fe200000e061f */
[----:B------:R-:W-:Y:S01]  /*5300*/  @!UP1 UIADD3 UR17, UPT, UPT, UR7, 0x98, URZ ;  /* 0x0000009807119890 */ /* 0x000fe2000fffe0ff */
[----:B------:R-:W-:Y:S01]  /*5310*/  ISETP.NE.AND P0, PT, R28, 0x2, PT ;  /* 0x000000021c00780c */ /* 0x000fe20003f05270 */
[----:B------:R-:W-:Y:S01]  /*5320*/  @!UP1 UIADD3 UR18, UPT, UPT, UR42, 0x60, URZ ;  /* 0x000000602a129890 */ /* 0x000fe2000fffe0ff */
[----:B------:R-:W-:Y:S01]  /*5330*/  LOP3.LUT R29, R29, 0x1, RZ, 0x3c, !PT ;  /* 0x000000011d1d7812 */ /* 0x000fe200078e3cff */
[----:B------:R-:W-:Y:S01]  /*5340*/  @!UP1 UIADD3 UR16, UPT, UPT, UR7, 0x6200, URZ ;  /* 0x0000620007109890 */ /* 0x000fe2000fffe0ff */
[----:B------:R-:W-:Y:S01]  /*5350*/  @!P4 R2UR UR8, R0 ;  /* 0x000000000008c2ca */ /* 0x000fe200000e0000 */
[----:B------:R-:W-:Y:S01]  /*5360*/  UMOV UR15, 0x10000000 ;  /* 0x10000000000f7882 */ /* 0x000fe20000000000 */
[----:B------:R-:W-:Y:S01]  /*5370*/  UMOV UR19, UR43 ;  /* 0x0000002b00137c82 */ /* 0x000fe20008000000 */
[----:B------:R-:W-:Y:S01]  /*5380*/  UMOV UR20, UR36 ;  /* 0x0000002400147c82 */ /* 0x000fe20008000000 */
[----:B------:R-:W-:Y:S01]  /*5390*/  @!UP1 UIADD3 UR10, UPT, UPT, UR42, 0xe0, URZ ;  /* 0x000000e02a0a9890 */ /* 0x000fe2000fffe0ff */
[----:B------:R-:W-:Y:S01]  /*53a0*/  SEL R0, RZ, 0x1, P0 ;  /* 0x00000001ff007807 */ /* 0x000fe20000000000 */
[----:B------:R-:W-:Y:S01]  /*53b0*/  IMAD.U32 R8, RZ, RZ, UR9 ;  /* 0x00000009ff087e24 */ /* 0x000fe2000f8e00ff */
[----:B------:R-:W-:Y:S01]  /*53c0*/  UMOV UR11, UR43 ;  /* 0x0000002b000b7c82 */ /* 0x000fe20008000000 */
[----:B------:R-:W-:Y:S01]  /*53d0*/  UMOV UR12, UR36 ;  /* 0x00000024000c7c82 */ /* 0x000fe20008000000 */
[----:B------:R-:W-:Y:S01]  /*53e0*/  UMOV UR9, UR17 ;  /* 0x0000001100097c82 */ /* 0x000fe20008000000 */
[----:B------:R-:W-:Y:S01]  /*53f0*/  @P3 R2UR UR36, R26 ;  /* 0x000000001a2432ca */ /* 0x000fe200000e0000 */
[----:B------:R-:W-:Y:S01]  /*5400*/  IMAD.IADD R15, R10, 0x1, R90 ;  /* 0x000000010a0f7824 */ /* 0x000fe200078e025a */
[----:B------:R-:W-:Y:S01]  /*5410*/  @!P4 R2UR UR22, R8 ;  /* 0x000000000816c2ca */ /* 0x000fe200000e0000 */
[----:B------:R-:W-:Y:S01]  /*5420*/  IMAD.U32 R9, RZ, RZ, UR8 ;  /* 0x00000008ff097e24 */ /* 0x000fe2000f8e00ff */
[----:B------:R-:W-:Y:S01]  /*5430*/  @!UP1 UIADD3 UR8, UPT, UPT, UR7, 0x7200, URZ ;  /* 0x0000720007089890 */ /* 0x000fe2000fffe0ff */
[----:B------:R-:W-:Y:S01]  /*5440*/  LOP3.LUT R27, R27, R0, RZ, 0x3c, !PT ;  /* 0x000000001b1b7212 */ /* 0x000fe200078e3cff */
[----:B------:R-:W-:Y:S01]  /*5450*/  VOTEU.ALL UP1, P4 ;  /* 0x0000000000ff7886 */ /* 0x000fe20002020000 */
[----:B------:R-:W-:Y:S01]  /*5460*/  IMAD.IADD R14, R11, 0x1, R91 ;  /* 0x000000010b0e7824 */ /* 0x000fe200078e025b */
[----:B------:R-:W-:Y:S02]  /*5470*/  @!P4 R2UR UR23, R9 ;  /* 0x000000000917c2ca */ /* 0x000fe400000e0000 */
[----:B------:R-:W-:Y:S11]  /*5480*/  SEL R28, R28, RZ, P0 ;  /* 0x000000ff1c1c7207 */ /* 0x000ff60000000000 */
[----:B------:R2:W-:Y:S01]  /*5490*/  @!UP2 UTMALDG.3D [UR16], [UR22], desc[UR14] ;  /* 0x00000e101600a5b4 */ /* 0x0005e20008011000 */
[----:B------:R2:W-:Y:S01]  /*54a0*/  @!UP1 UTMALDG.3D [UR8], [UR22], desc[UR14] ;  /* 0x00000e08160095b4 */ /* 0x0005e20008011000 */
[----:B------:R2:W-:Y:S01]  /*54b0*/  @!P4 SYNCS.ARRIVE.TRANS64.RED.A0TR RZ, [UR7+0x98], R25 ;  /* 0x00009819ffffc9a7 */ /* 0x0005e20008300407 */
[----:B------:R-:W-:Y:S01]  /*54c0*/  UPLOP3.LUT UP1, UPT, UPT, UPT, UPT, 0x80, 0x8 ;  /* 0x000000000008789c */ /* 0x000fe20003f2f070 */
[----:B------:R-:W-:Y:S01]  /*54d0*/  SYNCS.ARRIVE.TRANS64.RED.A1T0 RZ, [UR13], RZ ;  /* 0x000000ffffff79a7 */ /* 0x000fe2000810040d */
[----:B------:R-:W-:Y:S09]  /*54e0*/  @P3 BRA `(.L_x_100) ;  /* 0xfffffff000343947 */ /* 0x000ff2000383ffff */
[----:B------:R-:W-:-:S04]  /*54f0*/  SHF.L.U32 R2, R29, 0x1f, RZ ;  /* 0x0000001f1d027819 */ /* 0x000fc800000006ff */
[----:B------:R-:W1:Y:S02]  /*5500*/  SYNCS.PHASECHK.TRANS64.TRYWAIT P0, [UR7+0xa0], R2 ;  /* 0x0000a002ff0075a7 */ /* 0x000e640008001107 */
[----:B-1----:R-:W-:Y:S05]  /*5510*/  @!P0 BRA `(.L_x_101) ;  /* 0x0000005000248947 */ /* 0x002fea0003800000 */
.L_x_202:
[----:B------:R-:W4:Y:S02]  /*5520*/  SYNCS.PHASECHK.TRANS64.TRYWAIT P0, [UR7+0xa8], R2 ;  /* 0x0000a802ff0075a7 */ /* 0x000f240008001107 */
[----:B----4-:R-:W-:Y:S05]  /*5530*/  @!P0 BRA `(.L_x_102) ;  /* 0x0000005000348947 */ /* 0x010fea0003800000 */
.L_x_204:
[----:B------:R-:W4:Y:S02]  /*5540*/  SYNCS.PHASECHK.TRANS64.TRYWAIT P0, [UR7+0xb0], R2 ;  /* 0x0000b002ff0075a7 */ /* 0x000f240008001107 */
[----:B----4-:R-:W-:Y:S05]  /*5550*/  @!P0 BRA `(.L_x_103) ;  /* 0x0000005000448947 */ /* 0x010fea0003800000 */
.L_x_206:
[----:B-1----:R-:W-:-:S07]  /*5560*/  MOV R0, UR7 ;  /* 0x0000000700007c02 */ /* 0x002fce0008000f00 */
.L_x_104:
[----:B-1----:R-:W-:-:S04]  /*5570*/  SHF.L.U32 R2, R29, 0x1f, RZ ;  /* 0x0000001f1d027819 */ /* 0x002fc800000006ff */
[----:B------:R1:W4:Y:S03]  /*5580*/  SYNCS.PHASECHK.TRANS64.TRYWAIT P0, [R0+URZ+0xb8], R2 ;  /* 0x0000b802000075a7 */ /* 0x00032600080011ff */
[----:B----4-:R-:W-:Y:S05]  /*5590*/  @!P0 NANOSLEEP.SYNCS 0x989680 ;  /* 0x009896800000895d */ /* 0x010fea0003900000 */
[----:B------:R-:W4:Y:S02]  /*55a0*/  @!P0 SYNCS.PHASECHK.TRANS64 P0, [R0+URZ+0xb8], R2 ;  /* 0x0000b802000085a7 */ /* 0x000f2400080010ff */
[----:B--2-4-:R-:W-:Y:S05]  /*55b0*/  @P0 EXIT ;  /* 0x000000000000094d */ /* 0x014fea0003800000 */
[----:B------:R-:W-:Y:S05]  /*55c0*/  BRA `(.L_x_104) ;  /* 0xfffffffc00e87947 */ /* 0x000fea000383ffff */
.L_x_89:
[----:B------:R-:W-:-:S06]  /*55d0*/  UISETP.GE.AND UP1, UPT, UR10, 0x4, UPT ;  /* 0x000000040a00788c */ /* 0x000fcc000bf26270 */
[----:B------:R-:W-:-:S13]  /*55e0*/  PLOP3.LUT P0, PT, PT, PT, UP1, 0x80, 0x8 ;  /* 0x000000000008781c */ /* 0x000fda0003f0f018 */
[----:B------:R-:W-:Y:S05]  /*55f0*/  @!P0 EXIT ;  /* 0x000000000000894d */ /* 0x000fea0003800000 */
[----:B------:R-:W-:Y:S01]  /*5600*/  BAR.SYNC.DEFER_BLOCKING 0x6, 0xa0 ;  /* 0x0182800000007b1d */ /* 0x000fe20000010000 */
[C---:B------:R-:W-:Y:S01]  /*5610*/  IMAD.SHL.U32 R4, R105.reuse, 0x20, RZ ;  /* 0x0000002069047824 */ /* 0x040fe200078e00ff */
[C---:B------:R-:W-:Y:S01]  /*5620*/  SHF.L.U32 R3, R96.reuse, 0x15, RZ ;  /* 0x0000001560037819 */ /* 0x040fe200000006ff */
[----:B------:R-:W-:Y:S01]  /*5630*/  IMAD.SHL.U32 R5, R96, 0x400, RZ ;  /* 0x0000040060057824 */ /* 0x000fe200078e00ff */
[C---:B------:R-:W-:Y:S01]  /*5640*/  LOP3.LUT R106, R105.reuse, 0x60, RZ, 0xc0, !PT ;  /* 0x00000060696a7812 */ /* 0x040fe200078ec0ff */
[C---:B------:R-:W-:Y:S01]  /*5650*/  IMAD.SHL.U32 R2, R105.reuse, 0x4, RZ ;  /* 0x0000000469027824 */ /* 0x040fe200078e00ff */
[----:B------:R-:W-:Y:S02]  /*5660*/  UMOV UR48, 0x400 ;  /* 0x0000040000307882 */ /* 0x000fe40000000000 */
[----:B------:R-:W1:Y:S01]  /*5670*/  LDC R95, c[0x0][0x370] ;  /* 0x0000dc00ff5f7b82 */ /* 0x000e620000000800 */
[----:B------:R-:W-:Y:S01]  /*5680*/  ULEA UR48, UR37, UR48, 0x18 ;  /* 0x0000003025307291 */ /* 0x000fe2000f8ec0ff */
[C---:B------:R-:W-:Y:S01]  /*5690*/  LOP3.LUT R104, R4.reuse, 0xb20, RZ, 0xc0, !PT ;  /* 0x00000b2004687812 */ /* 0x040fe200078ec0ff */
[----:B------:R-:W-:Y:S01]  /*56a0*/  IMAD.U32 R46, R105, 0x10000, RZ ;  /* 0x00010000692e7824 */ /* 0x000fe200078e00ff */
[----:B------:R-:W-:Y:S01]  /*56b0*/  LOP3.LUT R4, R4, 0xc0, RZ, 0xc0, !PT ;  /* 0x000000c004047812 */ /* 0x000fe200078ec0ff */
[----:B------:R-:W-:Y:S01]  /*56c0*/  UIADD3 UR4, UPT, UPT, UR48, 0x200, URZ ;  /* 0x0000020030047890 */ /* 0x000fe2000fffe0ff */
[----:B------:R-:W-:Y:S01]  /*56d0*/  LOP3.LUT R104, R104, 0x400, R5, 0xf8, !PT ;  /* 0x0000040068687812 */ /* 0x000fe200078ef805 */
[----:B------:R-:W-:Y:S01]  /*56e0*/  HFMA2 R45, -RZ, RZ, 0, 0 ;  /* 0x00000000ff2d7431 */ /* 0x000fe200000001ff */
[----:B------:R-:W2:Y:S01]  /*56f0*/  LDC R42, c[0x0][0xb0c] ;  /* 0x0002c300ff2a7b82 */ /* 0x000ea20000000800 */
[----:B------:R-:W-:Y:S01]  /*5700*/  LOP3.LUT R2, R4, 0x18, R2, 0xf8, !PT ;  /* 0x0000001804027812 */ /* 0x000fe200078ef802 */
[----:B------:R-:W-:Y:S01]  /*5710*/  IMAD.MOV.U32 R101, RZ, RZ, 0x1 ;  /* 0x00000001ff657424 */ /* 0x000fe200078e00ff */
[----:B------:R-:W-:Y:S01]  /*5720*/  LOP3.LUT R3, R3, 0x200000, RZ, 0xc0, !PT ;  /* 0x0020000003037812 */ /* 0x000fe200078ec0ff */
[----:B------:R-:W-:Y:S01]  /*5730*/  IMAD.MOV.U32 R100, RZ, RZ, RZ ;  /* 0x000000ffff647224 */ /* 0x000fe200078e00ff */
[----:B------:R-:W-:Y:S01]  /*5740*/  LOP3.LUT R104, R104, R2, RZ, 0xfc, !PT ;  /* 0x0000000268687212 */ /* 0x000fe200078efcff */
[----:B------:R-:W-:Y:S01]  /*5750*/  IMAD.MOV.U32 R109, RZ, RZ, RZ ;  /* 0x000000ffff6d7224 */ /* 0x000fe200078e00ff */
[----:B------:R-:W-:Y:S01]  /*5760*/  MOV R97, UR4 ;  /* 0x0000000400617c02 */ /* 0x000fe20008000f00 */
[----:B------:R-:W3:Y:S01]  /*5770*/  LDC R93, c[0x0][0xb20] ;  /* 0x0002c800ff5d7b82 */ /* 0x000ee20000000800 */
[----:B------:R-:W4:Y:S01]  /*5780*/  LDS R0, [UR48+0x180] ;  /* 0x00018030ff007984 */ /* 0x000f220008000800 */
[----:B------:R-:W-:Y:S01]  /*5790*/  LOP3.LUT R103, R105, 0x2, RZ, 0xc0, !PT ;  /* 0x0000000269677812 */ /* 0x000fe200078ec0ff */
[----:B------:R-:W1:Y:S01]  /*57a0*/  LDCU.64 UR52, c[0x0][0x348] ;  /* 0x00006900ff3477ac */ /* 0x000e620008000a00 */
[----:B------:R-:W-:Y:S01]  /*57b0*/  LOP3.LUT R46, R3, 0x400000, R46, 0xf8, !PT ;  /* 0x00400000032e7812 */ /* 0x000fe200078ef82e */
[----:B------:R-:W-:Y:S01]  /*57c0*/  IMAD R104, R104, 0x2, R97 ;  /* 0x0000000268687824 */ /* 0x000fe200078e0261 */
[----:B------:R-:W-:Y:S01]  /*57d0*/  LOP3.LUT R105, R105, 0x4, RZ, 0xc0, !PT ;  /* 0x0000000469697812 */ /* 0x000fe200078ec0ff */
[----:B------:R-:W1:Y:S01]  /*57e0*/  LDCU.64 UR38, c[0x0][0x888] ;  /* 0x00011100ff2677ac */ /* 0x000e620008000a00 */
[----:B------:R-:W1:Y:S01]  /*57f0*/  LDC R41, c[0x0][0xb30] ;  /* 0x0002cc00ff297b82 */ /* 0x000e620000000800 */
[----:B------:R-:W-:Y:S01]  /*5800*/  MOV R99, RZ ;  /* 0x000000ff00637202 */ /* 0x000fe20000000f00 */
[--C-:B------:R-:W-:Y:S01]  /*5810*/  IMAD R103, R103, -0x10, R104.reuse ;  /* 0xfffffff067677824 */ /* 0x100fe200078e0268 */
[----:B------:R-:W1:Y:S01]  /*5820*/  LDCU.64 UR44, c[0x0][0x890] ;  /* 0x00011200ff2c77ac */ /* 0x000e620008000a00 */
[----:B------:R-:W-:Y:S01]  /*5830*/  IMAD R102, R105, -0x10, R104 ;  /* 0xfffffff069667824 */ /* 0x000fe200078e0268 */
[----:B------:R-:W-:-:S03]  /*5840*/  UMOV UR49, URZ ;  /* 0x000000ff00317c82 */ /* 0x000fc60008000000 */
[----:B------:R-:W1:Y:S01]  /*5850*/  LDC.64 R88, c[0x0][0xb10] ;  /* 0x0002c400ff587b82 */ /* 0x000e620000000a00 */
[----:B------:R-:W-:-:S07]  /*5860*/  UMOV UR51, URZ ;  /* 0x000000ff00337c82 */ /* 0x000fce0008000000 */
[----:B------:R-:W1:Y:S08]  /*5870*/  LDC.64 R38, c[0x0][0xb18] ;  /* 0x0002c600ff267b82 */ /* 0x000e700000000a00 */
[----:B------:R-:W1:Y:S08]  /*5880*/  LDC.64 R36, c[0x0][0xb28] ;  /* 0x0002ca00ff247b82 */ /* 0x000e700000000a00 */
[----:B------:R-:W1:Y:S01]  /*5890*/  LDC.64 R86, c[0x0][0x8b0] ;  /* 0x00022c00ff567b82 */ /* 0x000e620000000a00 */
[----:B----4-:R-:W-:-:S07]  /*58a0*/  IMAD.IADD R46, R0, 0x1, R46 ;  /* 0x00000001002e7824 */ /* 0x010fce00078e022e */
[----:B------:R-:W4:Y:S08]  /*58b0*/  LDC.64 R84, c[0x0][0x8a8] ;  /* 0x00022a00ff547b82 */ /* 0x000f300000000a00 */
[----:B--23--:R-:W1:Y:S02]  /*58c0*/  LDC R94, c[0x0][0x374] ;  /* 0x0000dd00ff5e7b82 */ /* 0x00ce640000000800 */
.L_x_148:
[----:B------:R-:W-:Y:S02]  /*58d0*/  LEA R0, R109, UR48, 0x3 ;  /* 0x000000306d007c11 */ /* 0x000fe4000f8e18ff */
[----:B------:R-:W-:Y:S02]  /*58e0*/  SHF.L.U32 R2, R99, 0x1f, RZ ;  /* 0x0000001f63027819 */ /* 0x000fe400000006ff */
[----:B-1----:R-:W-:Y:S02]  /*58f0*/  LEA R16, R109, UR48, 0x4 ;  /* 0x000000306d107c11 */ /* 0x002fe4000f8e20ff */
[----:B------:R-:W2:Y:S02]  /*5900*/  SYNCS.PHASECHK.TRANS64.TRYWAIT P0, [R0+URZ+0xd0], R2 ;  /* 0x0000d002000075a7 */ /* 0x000ea400080011ff */
[----:B--23--:R-:W-:Y:S05]  /*5910*/  @!P0 BRA `(.L_x_105) ;  /* 0x0000004c006c8947 */ /* 0x00cfea0003800000 */
.L_x_207:
[----:B------:R-:W3:Y:S01]  /*5920*/  LDC.64 R10, c[0x0][0xb10] ;  /* 0x0002c400ff0a7b82 */ /* 0x000ee20000000a00 */
[----:B------:R-:W4:Y:S01]  /*5930*/  LDS.128 R16, [R16+0x160] ;  /* 0x0001600010107984 */ /* 0x000f220000000c00 */
[----:B-1----:R-:W-:Y:S01]  /*5940*/  ISETP.NE.AND P1, PT, R41, 0x1, PT ;  /* 0x000000012900780c */ /* 0x002fe20003f25270 */
[----:B--2---:R-:W-:Y:S01]  /*5950*/  VIADD R0, R0, 0xe0 ;  /* 0x000000e000007836 */ /* 0x004fe20000000000 */
[----:B------:R-:W-:Y:S04]  /*5960*/  ISETP.GE.AND P0, PT, R40, 0x1, PT ;  /* 0x000000012800780c */ /* 0x000fe80003f06270 */
[----:B------:R-:W1:Y:S01]  /*5970*/  LDC.64 R8, c[0x0][0xb18] ;  /* 0x0002c600ff087b82 */ /* 0x000e620000000a00 */
[----:B------:R-:W-:Y:S01]  /*5980*/  PRMT R0, RZ, 0x654, R0 ;  /* 0x00000654ff007816 */ /* 0x000fe20000000000 */
[----:B------:R-:W-:Y:S01]  /*5990*/  @!PT LDS RZ, [RZ] ;  /* 0x00000000fffff984 */ /* 0x000fe20000000800 */
[----:B------:R-:W-:Y:S01]  /*59a0*/  @!PT LDS RZ, [RZ] ;  /* 0x00000000fffff984 */ /* 0x000fe20000000800 */
[----:B------:R-:W-:Y:S01]  /*59b0*/  @!PT LDS RZ, [RZ] ;  /* 0x00000000fffff984 */ /* 0x000fe20000000800 */
[----:B------:R-:W-:Y:S01]  /*59c0*/  @!PT LDS RZ, [RZ] ;  /* 0x00000000fffff984 */ /* 0x000fe20000000800 */
[----:B------:R2:W-:Y:S06]  /*59d0*/  MEMBAR.ALL.CTA ;  /* 0x0000000000007992 */ /* 0x0005ec0000008000 */
[----:B--2---:R-:W2:Y:S01]  /*59e0*/  FENCE.VIEW.ASYNC.S ;  /* 0x00000000000073c6 */ /* 0x004ea20000000000 */
[----:B------:R-:W1:Y:S08]  /*59f0*/  @!P1 LDC R12, c[0x0][0xb20] ;  /* 0x0002c800ff0c9b82 */ /* 0x000e700000000800 */
[----:B------:R-:W1:Y:S01]  /*5a00*/  @!P1 LDC R7, c[0x0][0xb0c] ;  /* 0x0002c300ff079b82 */ /* 0x000e620000000800 */
[----:B--2---:R2:W-:Y:S01]  /*5a10*/  SYNCS.ARRIVE.TRANS64.RED.A1T0 RZ, [R0+URZ], RZ ;  /* 0x000000ff00ff79a7 */ /* 0x0045e200081004ff */
[----:B----4-:R-:W-:Y:S04]  /*5a20*/  LOP3.LUT P4, RZ, R18, 0x1, RZ, 0xc0, !PT ;  /* 0x0000000112ff7812 */ /* 0x010fe8000788c0ff */
[----:B------:R-:W-:Y:S09]  /*5a30*/  P2R R107, PR, RZ, 0x10 ;  /* 0x00000010ff6b7803 */ /* 0x000ff20000000000 */
[----:B------:R-:W-:Y:S02]  /*5a40*/  @P4 MOV R44, R16 ;  /* 0x00000010002c4202 */ /* 0x000fe40000000f00 */
[----:B------:R-:W-:Y:S01]  /*5a50*/  @P4 LOP3.LUT R43, R17, 0xffff, RZ, 0xc0, !PT ;  /* 0x0000ffff112b4812 */ /* 0x000fe200078ec0ff */
[----:B--23--:R-:W-:Y:S06]  /*5a60*/  @!P0 BRA `(.L_x_106) ;  /* 0x0000000000a48947 */ /* 0x00cfec0003800000 */
[----:B------:R-:W-:Y:S01]  /*5a70*/  IMAD.HI.U32 R0, R94, R39, RZ ;  /* 0x000000275e007227 */ /* 0x000fe200078e00ff */
[----:B------:R-:W-:Y:S02]  /*5a80*/  ISETP.NE.AND P0, PT, R38, 0x1, PT ;  /* 0x000000012600780c */ /* 0x000fe40003f05270 */
[----:B------:R-:W-:Y:S01]  /*5a90*/  ISETP.NE.AND P2, PT, R40, 0x1, PT ;  /* 0x000000012800780c */ /* 0x000fe20003f45270 */
[----:B------:R-:W-:Y:S01]  /*5aa0*/  IMAD.HI.U32 R4, R95, R88, RZ ;  /* 0x000000585f047227 */ /* 0x000fe200078e00ff */
[----:B------:R-:W-:Y:S02]  /*5ab0*/  SHF.R.U32.HI R0, RZ, R93, R0 ;  /* 0x0000005dff007219 */ /* 0x000fe40000011600 */
[----:B------:R-:W-:Y:S01]  /*5ac0*/  ISETP.NE.AND P3, PT, R42, 0x1, PT ;  /* 0x000000012a00780c */ /* 0x000fe20003f65270 */
[----:B------:R-:W-:Y:S01]  /*5ad0*/  IMAD.HI.U32 R6, R43, R39, RZ ;  /* 0x000000272b067227 */ /* 0x000fe200078e00ff */
[-C--:B------:R-:W-:Y:S02]  /*5ae0*/  SHF.R.U32.HI R4, RZ, R89.reuse, R4 ;  /* 0x00000059ff047219 */ /* 0x080fe40000011604 */
[----:B------:R-:W-:Y:S01]  /*5af0*/  SEL R0, R94, R0, !P0 ;  /* 0x000000005e007207 */ /* 0x000fe20004000000 */
[----:B------:R-:W-:Y:S01]  /*5b00*/  IMAD.HI.U32 R5, R44, R88, RZ ;  /* 0x000000582c057227 */ /* 0x000fe200078e00ff */
[----:B------:R-:W-:Y:S03]  /*5b10*/  SEL R4, R95, R4, !P3 ;  /* 0x000000045f047207 */ /* 0x000fe60005800000 */
[-C--:B------:R-:W-:Y:S01]  /*5b20*/  IMAD.HI.U32 R3, R0, R36.reuse, RZ ;  /* 0x0000002400037227 */ /* 0x080fe200078e00ff */
[----:B------:R-:W-:Y:S03]  /*5b30*/  SHF.R.U32.HI R5, RZ, R89, R5 ;  /* 0x00000059ff057219 */ /* 0x000fe60000011605 */
[----:B------:R-:W-:Y:S01]  /*5b40*/  IMAD.HI.U32 R2, R4, R36, RZ ;  /* 0x0000002404027227 */ /* 0x000fe200078e00ff */
[----:B------:R-:W-:Y:S02]  /*5b50*/  @P2 SHF.R.U32.HI R0, RZ, R37, R3 ;  /* 0x00000025ff002219 */ /* 0x000fe40000011603 */
[----:B------:R-:W-:Y:S02]  /*5b60*/  SHF.R.U32.HI R3, RZ, R93, R6 ;  /* 0x0000005dff037219 */ /* 0x000fe40000011606 */
[----:B------:R-:W-:Y:S01]  /*5b70*/  @P2 SHF.R.U32.HI R4, RZ, R37, R2 ;  /* 0x00000025ff042219 */ /* 0x000fe20000011602 */
[----:B------:R-:W-:Y:S01]  /*5b80*/  IMAD R0, R40, R0, RZ ;  /* 0x0000000028007224 */ /* 0x000fe200078e02ff */
[----:B------:R-:W-:Y:S02]  /*5b90*/  SEL R3, R43, R3, !P0 ;  /* 0x000000032b037207 */ /* 0x000fe40004000000 */
[----:B------:R-:W-:Y:S01]  /*5ba0*/  SEL R2, R44, R5, !P3 ;  /* 0x000000052c027207 */ /* 0x000fe20005800000 */
[----:B------:R-:W-:Y:S01]  /*5bb0*/  IMAD R5, R40, R4, RZ ;  /* 0x0000000428057224 */ /* 0x000fe200078e02ff */
[C---:B------:R-:W-:Y:S01]  /*5bc0*/  ISETP.GE.AND P0, PT, R3.reuse, R0, PT ;  /* 0x000000000300720c */ /* 0x040fe20003f06270 */
[C---:B------:R-:W-:Y:S03]  /*5bd0*/  IMAD.HI.U32 R0, R3.reuse, R36, RZ ;  /* 0x0000002403007227 */ /* 0x040fe600078e00ff */
[C---:B------:R-:W-:Y:S02]  /*5be0*/  ISETP.GE.OR P0, PT, R2.reuse, R5, P0 ;  /* 0x000000050200720c */ /* 0x040fe40000706670 */
[----:B------:R-:W-:Y:S04]  /*5bf0*/  SHF.R.U32.HI R0, RZ, R37, R0 ;  /* 0x00000025ff007219 */ /* 0x000fe80000011600 */
[C---:B------:R-:W-:Y:S05]  /*5c00*/  SEL R6, R3.reuse, R0, !P2 ;  /* 0x0000000003067207 */ /* 0x040fea0005000000 */
        /* <DEDUP_REMOVED lines=14> */
[----:B------:R-:W-:Y:S07]  /*5cf0*/  IMAD R43, R3, R38, R43 ;  /* 0x00000026032b7224 */ /* 0x000fee00078e022b */
.L_x_106:
[----:B-1----:R-:W-:Y:S01]  /*5d00*/  @!P1 ISETP.NE.AND P0, PT, R8, 0x1, PT ;  /* 0x000000010800980c */ /* 0x002fe20003f05270 */
[----:B------:R-:W-:Y:S01]  /*5d10*/  @!P1 IMAD.HI.U32 R2, R43, R9, RZ ;  /* 0x000000092b029227 */ /* 0x000fe200078e00ff */
[----:B------:R-:W-:Y:S01]  /*5d20*/  R2UR UR42, R14 ;  /* 0x000000000e2a72ca */ /* 0x000fe200000e0000 */
[----:B------:R-:W-:Y:S01]  /*5d30*/  BSSY.RECONVERGENT B6, `(.L_x_107) ;  /* 0x0000031000067945 */ /* 0x000fe20003800200 */
[----:B------:R-:W-:Y:S01]  /*5d40*/  R2UR UR41, R15 ;  /* 0x000000000f2972ca */ /* 0x000fe200000e0000 */
[C---:B------:R-:W-:Y:S01]  /*5d50*/  @!P1 IMAD.HI.U32 R0, R44.reuse, R10, RZ ;  /* 0x0000000a2c009227 */ /* 0x040fe200078e00ff */
[----:B------:R-:W-:Y:S02]  /*5d60*/  @!P1 SHF.R.U32.HI R2, RZ, R12, R2 ;  /* 0x0000000cff029219 */ /* 0x000fe40000011602 */
[----:B------:R-:W-:Y:S01]  /*5d70*/  @!P1 ISETP.NE.AND P2, PT, R7, 0x1, PT ;  /* 0x000000010700980c */ /* 0x000fe20003f45270 */
[----:B------:R-:W-:Y:S01]  /*5d80*/  VIADD R109, R109, 0x1 ;  /* 0x000000016d6d7836 */ /* 0x000fe20000000000 */
[----:B------:R-:W-:Y:S02]  /*5d90*/  @!P1 SEL R2, R43, R2, !P0 ;  /* 0x000000022b029207 */ /* 0x000fe40004000000 */
[----:B------:R-:W-:Y:S02]  /*5da0*/  @!P1 SHF.R.U32.HI R0, RZ, R11, R0 ;  /* 0x0000000bff009219 */ /* 0x000fe40000011600 */
[----:B------:R-:W-:Y:S01]  /*5db0*/  LOP3.LUT P0, RZ, R97, 0x1b0, RZ, 0xc0, !PT ;  /* 0x000001b061ff7812 */ /* 0x000fe2000780c0ff */
[----:B------:R-:W-:Y:S01]  /*5dc0*/  USHF.L.U32 UR42, UR42, 0x6, URZ ;  /* 0x000000062a2a7899 */ /* 0x000fe200080006ff */
[----:B------:R-:W-:Y:S01]  /*5dd0*/  @!P1 SEL R3, R44, R0, !P2 ;  /* 0x000000002c039207 */ /* 0x000fe20005000000 */
[----:B------:R-:W-:Y:S01]  /*5de0*/  USHF.L.U32 UR41, UR41, 0x8, URZ ;  /* 0x0000000829297899 */ /* 0x000fe200080006ff */
[----:B------:R-:W-:Y:S03]  /*5df0*/  @P4 SHF.R.U32.HI R98, RZ, 0x10, R17 ;  /* 0x00000010ff624819 */ /* 0x000fe60000011611 */
[----:B------:R-:W-:Y:S02]  /*5e00*/  @!P1 IMAD.IADD R0, R2, 0x1, -R3 ;  /* 0x0000000102009824 */ /* 0x000fe400078e0a03 */
[----:B------:R-:W-:Y:S02]  /*5e10*/  @!P1 IMAD.IADD R2, R3, 0x1, -R2 ;  /* 0x0000000103029824 */ /* 0x000fe400078e0a02 */
[----:B------:R-:W-:Y:S02]  /*5e20*/  @!P1 IMAD R44, R0, R7, R44 ;  /* 0x00000007002c9224 */ /* 0x000fe400078e022c */
[----:B------:R-:W-:Y:S01]  /*5e30*/  @!P1 IMAD R43, R2, R8, R43 ;  /* 0x00000008022b9224 */ /* 0x000fe200078e022b */
[----:B------:R-:W-:Y:S06]  /*5e40*/  @!P0 BRA `(.L_x_108) ;  /* 0x00000000007c8947 */ /* 0x000fec0003800000 */
[----:B------:R-:W1:Y:S01]  /*5e50*/  LDCU.64 UR8, c[0x4][0x80] ;  /* 0x01001000ff0877ac */ /* 0x000e620008000a00 */
[----:B------:R-:W-:Y:S01]  /*5e60*/  MOV R2, 0x0 ;  /* 0x0000000000027802 */ /* 0x000fe20000000f00 */
[----:B------:R-:W-:Y:S02]  /*5e70*/  HFMA2 R12, -RZ, RZ, 0, 5.9604644775390625e-08 ;  /* 0x00000001ff0c7431 */ /* 0x000fe400000001ff */
[----:B------:R-:W-:Y:S01]  /*5e80*/  IMAD.MOV.U32 R8, RZ, RZ, 0x70 ;  /* 0x00000070ff087424 */ /* 0x000fe200078e00ff */
[----:B------:R2:W3:Y:S01]  /*5e90*/  LDC.64 R14, c[0x4][R2] ;  /* 0x01000000020e7b82 */ /* 0x0004e20000000a00 */
[----:B------:R-:W4:Y:S01]  /*5ea0*/  LDCU.64 UR6, c[0x4][0x88] ;  /* 0x01001100ff0677ac */ /* 0x000f220008000a00 */
[----:B------:R-:W-:Y:S01]  /*5eb0*/  IMAD.MOV.U32 R13, RZ, RZ, RZ ;  /* 0x000000ffff0d7224 */ /* 0x000fe200078e00ff */
[----:B------:R-:W2:Y:S01]  /*5ec0*/  LDCU.64 UR4, c[0x4][0x8] ;  /* 0x01000100ff0477ac */ /* 0x000ea20008000a00 */
[----:B-1----:R-:W-:Y:S01]  /*5ed0*/  MOV R5, UR9 ;  /* 0x0000000900057c02 */ /* 0x002fe20008000f00 */
[----:B------:R-:W-:Y:S01]  /*5ee0*/  IMAD.U32 R4, RZ, RZ, UR8 ;  /* 0x00000008ff047e24 */ /* 0x000fe2000f8e00ff */
[----:B----4-:R-:W-:Y:S01]  /*5ef0*/  MOV R7, UR7 ;  /* 0x0000000700077c02 */ /* 0x010fe20008000f00 */
[----:B------:R-:W-:Y:S01]  /*5f00*/  IMAD.U32 R6, RZ, RZ, UR6 ;  /* 0x00000006ff067e24 */ /* 0x000fe2000f8e00ff */
[----:B--2---:R-:W-:Y:S01]  /*5f10*/  MOV R11, UR5 ;  /* 0x00000005000b7c02 */ /* 0x004fe20008000f00 */
[----:B------:R-:W-:Y:S02]  /*5f20*/  IMAD.U32 R10, RZ, RZ, UR4 ;  /* 0x00000004ff0a7e24 */ /* 0x000fe4000f8e00ff */
[----:B------:R-:W-:Y:S07]  /*5f30*/  LEPC R20, `(.L_x_109) ;  /* 0x000000001014794e */ /* 0x000fee0000000000 */
[----:B---3-5:R-:W-:Y:S05]  /*5f40*/  CALL.ABS.NOINC R14 ;  /* 0x000000000e007343 */ /* 0x028fea0003c00000 */
.L_x_109:
[----:B------:R-:W1:Y:S01]  /*5f50*/  LDCU.64 UR8, c[0x4][0x80] ;  /* 0x01001000ff0877ac */ /* 0x000e620008000a00 */
[----:B------:R-:W2:Y:S01]  /*5f60*/  LDC.64 R2, c[0x4][R2] ;  /* 0x0100000002027b82 */ /* 0x000ea20000000a00 */
[----:B------:R-:W-:Y:S02]  /*5f70*/  HFMA2 R12, -RZ, RZ, 0, 5.9604644775390625e-08 ;  /* 0x00000001ff0c7431 */ /* 0x000fe400000001ff */
[----:B------:R-:W-:Y:S02]  /*5f80*/  IMAD.MOV.U32 R8, RZ, RZ, 0x70 ;  /* 0x00000070ff087424 */ /* 0x000fe400078e00ff */
[----:B------:R-:W-:Y:S01]  /*5f90*/  IMAD.MOV.U32 R13, RZ, RZ, RZ ;  /* 0x000000ffff0d7224 */ /* 0x000fe200078e00ff */
[----:B------:R-:W3:Y:S01]  /*5fa0*/  LDCU.64 UR6, c[0x4][0x88] ;  /* 0x01001100ff0677ac */ /* 0x000ee20008000a00 */
[----:B------:R-:W4:Y:S01]  /*5fb0*/  LDCU.64 UR4, c[0x4][0x8] ;  /* 0x01000100ff0477ac */ /* 0x000f220008000a00 */
[----:B-1----:R-:W-:Y:S02]  /*5fc0*/  MOV R4, UR8 ;  /* 0x0000000800047c02 */ /* 0x002fe40008000f00 */
[----:B------:R-:W-:Y:S02]  /*5fd0*/  MOV R5, UR9 ;  /* 0x0000000900057c02 */ /* 0x000fe40008000f00 */
[----:B---3--:R-:W-:Y:S01]  /*5fe0*/  MOV R7, UR7 ;  /* 0x0000000700077c02 */ /* 0x008fe20008000f00 */
[----:B------:R-:W-:Y:S01]  /*5ff0*/  IMAD.U32 R6, RZ, RZ, UR6 ;  /* 0x00000006ff067e24 */ /* 0x000fe2000f8e00ff */
[----:B----4-:R-:W-:Y:S01]  /*6000*/  MOV R11, UR5 ;  /* 0x00000005000b7c02 */ /* 0x010fe20008000f00 */
[----:B------:R-:W-:Y:S02]  /*6010*/  IMAD.U32 R10, RZ, RZ, UR4 ;  /* 0x00000004ff0a7e24 */ /* 0x000fe4000f8e00ff */
[----:B------:R-:W-:Y:S07]  /*6020*/  LEPC R20, `(.L_x_108) ;  /* 0x000000001014794e */ /* 0x000fee0000000000 */
[----:B--2---:R-:W-:Y:S05]  /*6030*/  CALL.ABS.NOINC R2 ;  /* 0x0000000002007343 */ /* 0x004fea0003c00000 */
.L_x_108:
[----:B------:R-:W-:Y:S05]  /*6040*/  BSYNC.RECONVERGENT B6 ;  /* 0x0000000000067941 */ /* 0x000fea0003800200 */
.L_x_107:
[----:B------:R-:W-:Y:S01]  /*6050*/  ISETP.NE.U32.AND P4, PT, R86, RZ, PT ;  /* 0x000000ff5600720c */ /* 0x000fe20003f85070 */
[----:B------:R-:W-:Y:S01]  /*6060*/  UISETP.NE.AND UP2, UPT, UR50, URZ, UPT ;  /* 0x000000ff3200728c */ /* 0x000fe2000bf45270 */
[----:B------:R-:W-:Y:S01]  /*6070*/  ISETP.NE.U32.AND P2, PT, RZ, UR38, PT ;  /* 0x00000026ff007c0c */ /* 0x000fe2000bf45070 */
[----:B------:R-:W-:Y:S01]  /*6080*/  UISETP.NE.U32.AND UP1, UPT, UR44, URZ, UPT ;  /* 0x000000ff2c00728c */ /* 0x000fe2000bf25070 */
[----:B------:R-:W-:Y:S01]  /*6090*/  ISETP.NE.AND.EX P4, PT, R87, RZ, PT, P4 ;  /* 0x000000ff5700720c */ /* 0x000fe20003f85340 */
[----:B------:R-:W-:Y:S01]  /*60a0*/  UPLOP3.LUT UP0, UPT, UPT, UPT, UPT, 0x40, 0x4 ;  /* 0x000000000004789c */ /* 0x000fe20003f0e870 */
[----:B------:R-:W-:Y:S01]  /*60b0*/  ISETP.NE.AND.EX P2, PT, RZ, UR39, PT, P2 ;  /* 0x00000027ff007c0c */ /* 0x000fe2000bf45320 */
[----:B------:R-:W-:Y:S01]  /*60c0*/  UISETP.NE.AND.EX UP1, UPT, UR45, URZ, UPT, UP1 ;  /* 0x000000ff2d00728c */ /* 0x000fe2000bf25310 */
[----:B------:R-:W-:Y:S04]  /*60d0*/  PLOP3.LUT P1, PT, PT, PT, UP2, 0x80, 0x8 ;  /* 0x000000000008781c */ /* 0x000fe80003f2f028 */
[----:B------:R-:W-:Y:S06]  /*60e0*/  @UP2 UPLOP3.LUT UP0, UPT, UPT, UPT, UP1, 0x80, 0x8 ;  /* 0x000000000008289c */ /* 0x000fec0003f0f010 */
[----:B------:R-:W-:Y:S01]  /*60f0*/  PLOP3.LUT P0, PT, PT, PT, UP0, 0x80, 0x8 ;  /* 0x000000000008781c */ /* 0x000fe20003f0f008 */
[----:B------:R-:W-:Y:S01]  /*6100*/  @!UPT UIADD3 URZ, UPT, UPT, URZ, URZ, URZ ;  /* 0x000000fffffff290 */ /* 0x000fe2000fffe0ff */
[----:B------:R-:W-:Y:S11]  /*6110*/  BRA.U !UP1, `(.L_x_110) ;  /* 0x0000000109387547 */ /* 0x000ff6000b800000 */
[----:B------:R-:W-:Y:S01]  /*6120*/  UISETP.NE.U32.AND UP0, UPT, UR38, URZ, UPT ;  /* 0x000000ff2600728c */ /* 0x000fe2000bf05070 */
[----:B------:R-:W-:Y:S02]  /*6130*/  HFMA2 R0, -RZ, RZ, 0, 5.9604644775390625e-08 ;  /* 0x00000001ff007431 */ /* 0x000fe400000001ff */
[----:B------:R-:W-:Y:S01]  /*6140*/  IMAD.MOV.U32 R92, RZ, RZ, 0x1 ;  /* 0x00000001ff5c7424 */ /* 0x000fe200078e00ff */
[----:B------:R-:W-:Y:S06]  /*6150*/  UISETP.NE.AND.EX UP0, UPT, UR39, URZ, UPT, UP0 ;  /* 0x000000ff2700728c */ /* 0x000fec000bf05300 */
[----:B------:R-:W-:Y:S05]  /*6160*/  PLOP3.LUT P3, PT, PT, PT, UP0, 0x80, 0x8 ;  /* 0x000000000008781c */ /* 0x000fea0003f6f008 */
[----:B------:R-:W1:Y:S01]  /*6170*/  @UP0 LDCU.64 UR6, c[0x0][0x888] ;  /* 0x00011100ff0607ac */ /* 0x000e620008000a00 */
[----:B------:R-:W-:Y:S07]  /*6180*/  @UP0 UIMAD UR4, UR36, UR44, URZ ;  /* 0x0000002c240402a4 */ /* 0x000fee000f8e02ff */
[----:B------:R-:W-:Y:S01]  /*6190*/  @!P3 PRMT R92, R0, 0x7610, R92 ;  /* 0x00007610005cb816 */ /* 0x000fe2000000005c */
[----:B-1----:R-:W-:Y:S03]  /*61a0*/  @UP0 UIMAD.WIDE UR6, UR4, 0x4, UR6 ;  /* 0x00000004040608a5 */ /* 0x002fe6000f8e0206 */
[----:B------:R-:W1:Y:S03]  /*61b0*/  @!UP0 LDCU UR4, c[0x0][0x880] ;  /* 0x00011000ff0487ac */ /* 0x000e660008000800 */
[----:B------:R-:W-:Y:S01]  /*61c0*/  IMAD.U32 R2, RZ, RZ, UR6 ;  /* 0x00000006ff027e24 */ /* 0x000fe2000f8e00ff */
[----:B------:R-:W-:Y:S05]  /*61d0*/  MOV R3, UR7 ;  /* 0x0000000700037c02 */ /* 0x000fea0008000f00 */
[----:B-----5:R2:W5:Y:S02]  /*61e0*/  @P3 LDG.E R49, desc[UR46][R2.64] ;  /* 0x0000002e02313981 */ /* 0x020564000c1e1900 */
[----:B-12---:R-:W-:Y:S02]  /*61f0*/  @!P3 IMAD.U32 R49, RZ, RZ, UR4 ;  /* 0x00000004ff31be24 */ /* 0x006fe4000f8e00ff */
.L_x_110:
[----:B------:R-:W-:Y:S05]  /*6200*/  @!P4 BRA `(.L_x_111) ;  /* 0x000000000020c947 */ /* 0x000fea0003800000 */
[----:B------:R-:W-:Y:S04]  /*6210*/  ISETP.NE.U32.AND P3, PT, R84, RZ, PT ;  /* 0x000000ff5400720c */ /* 0x000fe80003f65070 */
[----:B------:R-:W-:Y:S11]  /*6220*/  ISETP.NE.AND.EX P3, PT, R85, RZ, PT, P3 ;  /* 0x000000ff5500720c */ /* 0x000ff60003f65330 */
[----:B------:R-:W-:Y:S02]  /*6230*/  @!UPT UIADD3 URZ, UPT, UPT, URZ, URZ, URZ ;  /* 0x000000fffffff290 */ /* 0x000fe4000fffe0ff */
[----:B------:R-:W1:Y:S01]  /*6240*/  @P3 LDC.64 R2, c[0x0][0x8a8] ;  /* 0x00022a00ff023b82 */ /* 0x000e620000000a00 */
[----:B------:R-:W-:Y:S04]  /*6250*/  @P3 IMAD R0, R86, UR36, RZ ;  /* 0x0000002456003c24 */ /* 0x000fe8000f8e02ff */
[----:B-1----:R-:W-:Y:S05]  /*6260*/  @P3 IMAD.WIDE R2, R0, 0x4, R2 ;  /* 0x0000000400023825 */ /* 0x002fea00078e0202 */
[----:B-----5:R1:W5:Y:S02]  /*6270*/  @P3 LDG.E R47, desc[UR46][R2.64] ;  /* 0x0000002e022f3981 */ /* 0x020364000c1e1900 */
[----:B-1----:R-:W2:Y:S02]  /*6280*/  @!P3 LDC R47, c[0x0][0x8a0] ;  /* 0x00022800ff2fbb82 */ /* 0x002ea40000000800 */
.L_x_111:
[----:B-----5:R-:W-:Y:S01]  /*6290*/  FSETP.NEU.AND P3, PT, R49, RZ, PT ;  /* 0x000000ff3100720b */ /* 0x020fe20003f6d000 */
[----:B------:R-:W-:Y:S01]  /*62a0*/  BSSY B1, `(.L_x_112) ;  /* 0x0000039000017945 */ /* 0x000fe20003800000 */
[----:B------:R-:W-:Y:S01]  /*62b0*/  SEL R3, RZ, 0xffffffff, P2 ;  /* 0xffffffffff037807 */ /* 0x000fe20001000000 */
[----:B------:R-:W-:Y:S01]  /*62c0*/  IMAD.MOV.U32 R61, RZ, RZ, 0x1 ;  /* 0x00000001ff3d7424 */ /* 0x000fe200078e00ff */
[----:B------:R-:W-:Y:S01]  /*62d0*/  @P1 LOP3.LUT P2, RZ, R92, 0xff, RZ, 0xc0, !PT ;  /* 0x000000ff5cff1812 */ /* 0x000fe2000784c0ff */
[----:B------:R-:W-:Y:S01]  /*62e0*/  IMAD R48, R45, 0x80, R46 ;  /* 0x000000802d307824 */ /* 0x000fe200078e022e */
[----:B------:R-:W-:Y:S01]  /*62f0*/  @P1 SEL R0, RZ, 0xffffffff, P3 ;  /* 0xffffffffff001807 */ /* 0x000fe20001800000 */
[----:B------:R-:W-:Y:S01]  /*6300*/  IMAD R110, R105, -0x10, R103 ;  /* 0xfffffff0696e7824 */ /* 0x000fe200078e0267 */
[----:B------:R-:W-:Y:S01]  /*6310*/  LOP3.LUT R101, R101, 0x1, RZ, 0x3c, !PT ;  /* 0x0000000165657812 */ /* 0x000fe200078e3cff */
[----:B------:R-:W-:Y:S01]  /*6320*/  IMAD.MOV.U32 R60, RZ, RZ, RZ ;  /* 0x000000ffff3c7224 */ /* 0x000fe200078e00ff */
[----:B------:R-:W-:Y:S02]  /*6330*/  @P0 SEL R0, R3, R0, !P2 ;  /* 0x0000000003000207 */ /* 0x000fe40005000000 */
[----:B------:R-:W-:Y:S02]  /*6340*/  CS2R R82, SRZ ;  /* 0x0000000000527805 */ /* 0x000fe4000001ff00 */
[----:B------:R-:W-:Y:S02]  /*6350*/  LEA R112, R45, UR48, 0x3 ;  /* 0x000000302d707c11 */ /* 0x000fe4000f8e18ff */
[----:B------:R-:W-:Y:S02]  /*6360*/  CS2R R80, SRZ ;  /* 0x0000000000507805 */ /* 0x000fe4000001ff00 */
[----:B------:R-:W-:Y:S02]  /*6370*/  @P1 LOP3.LUT R0, R0, 0x1, RZ, 0xc0, !PT ;  /* 0x0000000100001812 */ /* 0x000fe400078ec0ff */
[----:B------:R-:W-:Y:S02]  /*6380*/  CS2R R74, SRZ ;  /* 0x00000000004a7805 */ /* 0x000fe4000001ff00 */
[----:B------:R-:W-:Y:S02]  /*6390*/  PLOP3.LUT P2, PT, PT, PT, UP1, 0x80, 0x8 ;  /* 0x000000000008781c */ /* 0x000fe40003f4f018 */
[----:B------:R-:W-:Y:S02]  /*63a0*/  CS2R R72, SRZ ;  /* 0x0000000000487805 */ /* 0x000fe4000001ff00 */
[----:B------:R-:W-:Y:S02]  /*63b0*/  ISETP.NE.U32.OR P5, PT, R0, 0x1, !P1 ;  /* 0x000000010000780c */ /* 0x000fe40004fa5470 */
[----:B------:R-:W-:Y:S02]  /*63c0*/  CS2R R66, SRZ ;  /* 0x0000000000427805 */ /* 0x000fe4000001ff00 */
[----:B------:R-:W-:Y:S02]  /*63d0*/  LOP3.LUT P4, R108, R92, 0xff, RZ, 0xc0, !PT ;  /* 0x000000ff5c6c7812 */ /* 0x000fe4000788c0ff */
[----:B------:R-:W-:Y:S02]  /*63e0*/  CS2R R64, SRZ ;  /* 0x0000000000407805 */ /* 0x000fe4000001ff00 */
[----:B------:R-:W-:Y:S02]  /*63f0*/  SEL R2, RZ, 0xffffffff, P3 ;  /* 0xffffffffff027807 */ /* 0x000fe40001800000 */
[----:B------:R-:W-:Y:S02]  /*6400*/  CS2R R58, SRZ ;  /* 0x00000000003a7805 */ /* 0x000fe4000001ff00 */
[----:B------:R-:W-:Y:S02]  /*6410*/  P2R R111, PR, RZ, 0x20 ;  /* 0x00000020ff6f7803 */ /* 0x000fe40000000000 */
[----:B------:R-:W-:Y:S02]  /*6420*/  CS2R R56, SRZ ;  /* 0x0000000000387805 */ /* 0x000fe4000001ff00 */
[----:B------:R-:W-:Y:S02]  /*6430*/  @P2 SEL R2, R3, R2, !P4 ;  /* 0x0000000203022207 */ /* 0x000fe40006000000 */
[----:B------:R-:W-:Y:S02]  /*6440*/  @P5 SHF.L.U32 R0, R101, 0x1f, RZ ;  /* 0x0000001f65005819 */ /* 0x000fe400000006ff */
[----:B------:R-:W-:Y:S02]  /*6450*/  LOP3.LUT R2, R2, 0x1, RZ, 0xc0, !PT ;  /* 0x0000000102027812 */ /* 0x000fe400078ec0ff */
[----:B------:R1:W3:Y:S02]  /*6460*/  @P5 SYNCS.PHASECHK.TRANS64.TRYWAIT P1, [UR48+0x80], R0 ;  /* 0x00008000ff0055a7 */ /* 0x0002e40008021130 */
[----:B------:R-:W-:Y:S04]  /*6470*/  ISETP.NE.U32.AND P2, PT, R2, 0x1, PT ;  /* 0x000000010200780c */ /* 0x000fe80003f45070 */
[----:B------:R-:W-:Y:S02]  /*6480*/  P2R R62, PR, RZ, 0x4 ;  /* 0x00000004ff3e7803 */ /* 0x000fe40000000000 */
[----:B-1----:R-:W-:Y:S04]  /*6490*/  SHF.L.U32 R0, R100, 0x1f, RZ ;  /* 0x0000001f64007819 */ /* 0x002fe800000006ff */
[----:B------:R1:W4:Y:S01]  /*64a0*/  SYNCS.PHASECHK.TRANS64.TRYWAIT P0, [R112+URZ+0xf0], R0 ;  /* 0x0000f000700075a7 */ /* 0x00032200080011ff */
[----:B---3--:R-:W-:Y:S01]  /*64b0*/  @P5 SEL R61, RZ, 0x1, !P1 ;  /* 0x00000001ff3d5807 */ /* 0x008fe20004800000 */
[----:B-1----:R-:W-:Y:S06]  /*64c0*/  @!P5 BRA `(.L_x_113) ;  /* 0x000000000058d947 */ /* 0x002fec0003800000 */
[----:B------:R-:W-:Y:S01]  /*64d0*/  IMAD.MOV.U32 R83, RZ, RZ, RZ ;  /* 0x000000ffff537224 */ /* 0x000fe200078e00ff */
[----:B------:R-:W-:Y:S01]  /*64e0*/  ISETP.NE.AND P1, PT, R61, RZ, PT ;  /* 0x000000ff3d00720c */ /* 0x000fe20003f25270 */
[----:B------:R-:W-:Y:S01]  /*64f0*/  BSSY B0, `(.L_x_114) ;  /* 0x000000c000007945 */ /* 0x000fe20003800000 */
[----:B------:R-:W-:Y:S02]  /*6500*/  CS2R R58, SRZ ;  /* 0x00000000003a7805 */ /* 0x000fe4000001ff00 */
[----:B------:R-:W-:Y:S02]  /*6510*/  CS2R R56, SRZ ;  /* 0x0000000000387805 */ /* 0x000fe4000001ff00 */
[----:B------:R-:W-:Y:S02]  /*6520*/  CS2R R66, SRZ ;  /* 0x0000000000427805 */ /* 0x000fe4000001ff00 */
[----:B------:R-:W-:Y:S02]  /*6530*/  CS2R R64, SRZ ;  /* 0x0000000000407805 */ /* 0x000fe4000001ff00 */
[----:B------:R-:W-:Y:S02]  /*6540*/  CS2R R74, SRZ ;  /* 0x00000000004a7805 */ /* 0x000fe4000001ff00 */
[----:B------:R-:W-:Y:S02]  /*6550*/  CS2R R72, SRZ ;  /* 0x0000000000487805 */ /* 0x000fe4000001ff00 */
[----:B------:R-:W-:Y:S01]  /*6560*/  CS2R R80, SRZ ;  /* 0x0000000000507805 */ /* 0x000fe2000001ff00 */
[----:B------:R-:W-:Y:S06]  /*6570*/  @P1 BRA `(.L_x_115) ;  /* 0x00000000000c1947 */ /* 0x000fec0003800000 */
[----:B------:R-:W-:Y:S04]  /*6580*/  SHF.L.U32 R3, R101, 0x1f, RZ ;  /* 0x0000001f65037819 */ /* 0x000fe800000006ff */
[----:B------:R-:W1:Y:S02]  /*6590*/  SYNCS.PHASECHK.TRANS64.TRYWAIT P1, [UR48+0x80], R3 ;  /* 0x00008003ff0075a7 */ /* 0x000e640008021130 */
[----:B-1----:R-:W-:Y:S05]  /*65a0*/  @!P1 BRA `(.L_x_116) ;  /* 0x00000040005c9947 */ /* 0x002fea0003800000 */
.L_x_115:
[----:B------:R-:W-:Y:S05]  /*65b0*/  BSYNC B0 ;  /* 0x0000000000007941 */ /* 0x000fea0003800000 */
.L_x_114:
[----:B------:R-:W-:Y:S01]  /*65c0*/  ISETP.NE.AND P1, PT, R62, RZ, PT ;  /* 0x000000ff3e00720c */ /* 0x000fe20003f25270 */
[----:B------:R-:W-:Y:S11]  /*65d0*/  HFMA2 R60, -RZ, RZ, 0, 5.9604644775390625e-08 ;  /* 0x00000001ff3c7431 */ /* 0x000ff600000001ff */
[----:B------:R-:W-:Y:S01]  /*65e0*/  @!UPT UIADD3 URZ, UPT, UPT, URZ, URZ, URZ ;  /* 0x000000fffffff290 */ /* 0x000fe2000fffe0ff */
[----:B------:R3:W1:Y:S04]  /*65f0*/  @P1 LDS.128 R56, [R104] ;  /* 0x0000000068381984 */ /* 0x0006680000000c00 */
[----:B------:R3:W1:Y:S04]  /*6600*/  @P1 LDS.128 R64, [R103+0x10] ;  /* 0x0000100067401984 */ /* 0x0006680000000c00 */
[----:B------:R3:W1:Y:S04]  /*6610*/  @P1 LDS.128 R72, [R102+0x20] ;  /* 0x0000200066481984 */ /* 0x0006680000000c00 */
[----:B------:R3:W1:Y:S02]  /*6620*/  @P1 LDS.128 R80, [R110+0x30] ;  /* 0x000030006e501984 */ /* 0x0006640000000c00 */
.L_x_113:
[----:B------:R-:W-:Y:S05]  /*6630*/  BSYNC B1 ;  /* 0x0000000000017941 */ /* 0x000fea0003800000 */
.L_x_112:
[----:B-1----:R-:W-:Y:S04]  /*6640*/  SHF.R.U32.HI R2, RZ, 0x15, R48 ;  /* 0x00000015ff027819 */ /* 0x002fe80000011630 */
[----:B------:R-:W-:Y:S01]  /*6650*/  LOP3.LUT P1, RZ, R2, 0x3, R96, 0x48, !PT ;  /* 0x0000000302ff7812 */ /* 0x000fe20007824860 */
[----:B------:R-:W-:Y:S01]  /*6660*/  @!UPT UIADD3 URZ, UPT, UPT, URZ, URZ, URZ ;  /* 0x000000fffffff290 */ /* 0x000fe2000fffe0ff */
[----:B----4-:R-:W-:Y:S11]  /*6670*/  @P0 BRA `(.L_x_117) ;  /* 0x0000000000080947 */ /* 0x010ff60003800000 */
[----:B------:R-:W1:Y:S02]  /*6680*/  SYNCS.PHASECHK.TRANS64.TRYWAIT P0, [R112+URZ+0xf0], R0 ;  /* 0x0000f000700075a7 */ /* 0x000e6400080011ff */
[----:B-1----:R-:W-:Y:S05]  /*6690*/  @!P0 BRA `(.L_x_118) ;  /* 0x0000004000388947 */ /* 0x002fea0003800000 */
.L_x_117:
[----:B------:R-:W-:Y:S05]  /*66a0*/  @!P1 BRA `(.L_x_119) ;  /* 0x0000000000409947 */ /* 0x000fea0003800000 */
[----:B------:R-:W4:Y:S01]  /*66b0*/  LDCU.64 UR8, c[0x4][0x70] ;  /* 0x01000e00ff0877ac */ /* 0x000f220008000a00 */
[----:B------:R-:W-:Y:S01]  /*66c0*/  MOV R3, 0x0 ;  /* 0x0000000000037802 */ /* 0x000fe20000000f00 */
[----:B------:R-:W-:Y:S02]  /*66d0*/  HFMA2 R12, -RZ, RZ, 0, 5.9604644775390625e-08 ;  /* 0x00000001ff0c7431 */ /* 0x000fe400000001ff */
[----:B------:R-:W-:Y:S02]  /*66e0*/  IMAD.MOV.U32 R8, RZ, RZ, 0x192 ;  /* 0x00000192ff087424 */ /* 0x000fe400078e00ff */
[----:B------:R-:W-:Y:S01]  /*66f0*/  IMAD.MOV.U32 R13, RZ, RZ, RZ ;  /* 0x000000ffff0d7224 */ /* 0x000fe200078e00ff */
[----:B------:R-:W5:Y:S01]  /*6700*/  LDCU.64 UR6, c[0x4][0x78] ;  /* 0x01000f00ff0677ac */ /* 0x000f620008000a00 */
[----:B------:R-:W1:Y:S01]  /*6710*/  LDC.64 R2, c[0x4][R3] ;  /* 0x0100000003027b82 */ /* 0x000e620000000a00 */
[----:B------:R-:W2:Y:S01]  /*6720*/  LDCU.64 UR4, c[0x4][0x10] ;  /* 0x01000200ff0477ac */ /* 0x000ea20008000a00 */
[----:B----4-:R-:W-:Y:S01]  /*6730*/  MOV R5, UR9 ;  /* 0x0000000900057c02 */ /* 0x010fe20008000f00 */
[----:B------:R-:W-:Y:S01]  /*6740*/  IMAD.U32 R4, RZ, RZ, UR8 ;  /* 0x00000008ff047e24 */ /* 0x000fe2000f8e00ff */
[----:B-----5:R-:W-:Y:S01]  /*6750*/  MOV R7, UR7 ;  /* 0x0000000700077c02 */ /* 0x020fe20008000f00 */
[----:B------:R-:W-:Y:S01]  /*6760*/  IMAD.U32 R6, RZ, RZ, UR6 ;  /* 0x00000006ff067e24 */ /* 0x000fe2000f8e00ff */
[----:B--2---:R-:W-:Y:S01]  /*6770*/  MOV R11, UR5 ;  /* 0x00000005000b7c02 */ /* 0x004fe20008000f00 */
[----:B------:R-:W-:Y:S02]  /*6780*/  IMAD.U32 R10, RZ, RZ, UR4 ;  /* 0x00000004ff0a7e24 */ /* 0x000fe4000f8e00ff */
[----:B------:R-:W-:Y:S07]  /*6790*/  LEPC R20, `(.L_x_119) ;  /* 0x000000001014794e */ /* 0x000fee0000000000 */
[----:B-1-3--:R-:W-:Y:S05]  /*67a0*/  CALL.ABS.NOINC R2 ;  /* 0x0000000002007343 */ /* 0x00afea0003c00000 */
.L_x_119:
[----:B------:R-:W-:Y:S05]  /*67b0*/  WARPSYNC.ALL ;  /* 0x0000000000007948 */ /* 0x000fea0003800000 */
[----:B------:R-:W-:Y:S01]  /*67c0*/  R2UR UR4, R48 ;  /* 0x00000000300472ca */ /* 0x000fe200000e0000 */
[--C-:B------:R-:W-:Y:S01]  /*67d0*/  HADD2.F32 R50, -RZ, R56.reuse.H0_H0 ;  /* 0x20000038ff327230 */ /* 0x100fe20000004100 */
[----:B------:R-:W-:Y:S01]  /*67e0*/  ISETP.NE.AND P0, PT, R106, RZ, PT ;  /* 0x000000ff6a00720c */ /* 0x000fe20003f05270 */
[----:B------:R-:W-:Y:S01]  /*67f0*/  HADD2.F32 R51, -RZ, R56.H1_H1 ;  /* 0x30000038ff337230 */ /* 0x000fe20000004100 */
[----:B------:R-:W-:Y:S01]  /*6800*/  BSSY.RECONVERGENT B0, `(.L_x_120) ;  /* 0x000008a000007945 */ /* 0x000fe20003800200 */
[--C-:B------:R-:W-:Y:S08]  /*6810*/  HADD2.F32 R52, -RZ, R57.reuse.H0_H0 ;  /* 0x20000039ff347230 */ /* 0x100ff00000004100 */
[----:B------:R-:W1:Y:S02]  /*6820*/  LDTM.x32 R4, tmem[UR4] ;  /* 0x00000004000479ee */ /* 0x000e6400082c0000 */
[C---:B-12---:R-:W-:Y:S01]  /*6830*/  FMUL R0, R47.reuse, R4 ;  /* 0x000000042f007220 */ /* 0x046fe20000400000 */
[C---:B------:R-:W-:Y:S01]  /*6840*/  FMUL R2, R47.reuse, R5 ;  /* 0x000000052f027220 */ /* 0x040fe20000400000 */
[C---:B------:R-:W-:Y:S01]  /*6850*/  FMUL R4, R47.reuse, R8 ;  /* 0x000000082f047220 */ /* 0x040fe20000400000 */
[----:B------:R-:W-:Y:S01]  /*6860*/  FMUL R3, R47, R6 ;  /* 0x000000062f037220 */ /* 0x000fe20000400000 */
[C---:B------:R-:W-:Y:S01]  /*6870*/  FFMA R0, R49.reuse, R50, R0 ;  /* 0x0000003231007223 */ /* 0x040fe20000000000 */
[----:B------:R-:W-:Y:S01]  /*6880*/  FFMA R2, R49, R51, R2 ;  /* 0x0000003331027223 */ /* 0x000fe20000000002 */
[C---:B------:R-:W-:Y:S01]  /*6890*/  FMUL R5, R47.reuse, R9 ;  /* 0x000000092f057220 */ /* 0x040fe20000400000 */
        /* <DEDUP_REMOVED lines=16> */
[----:B------:R-:W-:Y:S02]  /*69a0*/  HADD2.F32 R32, -RZ, R57.H1_H1 ;  /* 0x30000039ff207230 */ /* 0x000fe40000004100 */
[C---:B------:R-:W-:Y:S01]  /*69b0*/  FMUL R26, R47.reuse, R30 ;  /* 0x0000001e2f1a7220 */ /* 0x040fe20000400000 */
[----:B------:R-:W-:Y:S01]  /*69c0*/  FMUL R29, R47, R33 ;  /* 0x000000212f1d7220 */ /* 0x000fe20000400000 */
[--C-:B------:R-:W-:Y:S02]  /*69d0*/  HADD2.F32 R33, -RZ, R58.reuse.H0_H0 ;  /* 0x2000003aff217230 */ /* 0x100fe40000004100 */
[----:B------:R-:W-:Y:S01]  /*69e0*/  FFMA R3, R49, R52, R3 ;  /* 0x0000003431037223 */ /* 0x000fe20000000003 */
[C---:B------:R-:W-:Y:S01]  /*69f0*/  FMUL R7, R47.reuse, R7 ;  /* 0x000000072f077220 */ /* 0x040fe20000400000 */
[----:B------:R-:W-:Y:S01]  /*6a00*/  FMUL R30, R47, R34 ;  /* 0x000000222f1e7220 */ /* 0x000fe20000400000 */
[----:B------:R-:W-:Y:S01]  /*6a10*/  HADD2.F32 R34, -RZ, R58.H1_H1 ;  /* 0x3000003aff227230 */ /* 0x000fe20000004100 */
[----:B------:R-:W-:Y:S01]  /*6a20*/  F2FP.F16.F32.PACK_AB R52, R2, R0 ;  /* 0x000000000234723e */ /* 0x000fe200000000ff */
[--C-:B------:R-:W-:Y:S02]  /*6a30*/  HADD2.F32 R0, -RZ, R59.reuse.H0_H0 ;  /* 0x2000003bff007230 */ /* 0x100fe40000004100 */
[C---:B------:R-:W-:Y:S01]  /*6a40*/  FFMA R7, R49.reuse, R32, R7 ;  /* 0x0000002031077223 */ /* 0x040fe20000000007 */
[----:B------:R-:W-:Y:S02]  /*6a50*/  HADD2.F32 R2, -RZ, R59.H1_H1 ;  /* 0x3000003bff027230 */ /* 0x000fe40000004100 */
[C---:B------:R-:W-:Y:S01]  /*6a60*/  FFMA R4, R49.reuse, R33, R4 ;  /* 0x0000002131047223 */ /* 0x040fe20000000004 */
[C---:B------:R-:W-:Y:S01]  /*6a70*/  FFMA R5, R49.reuse, R34, R5 ;  /* 0x0000002231057223 */ /* 0x040fe20000000005 */
[----:B------:R-:W-:Y:S01]  /*6a80*/  FFMA R6, R49, R0, R6 ;  /* 0x0000000031067223 */ /* 0x000fe20000000006 */
[--C-:B------:R-:W-:Y:S02]  /*6a90*/  HADD2.F32 R0, -RZ, R64.reuse.H0_H0 ;  /* 0x20000040ff007230 */ /* 0x100fe40000004100 */
[----:B------:R-:W-:Y:S01]  /*6aa0*/  FMUL R11, R47, R11 ;  /* 0x0000000b2f0b7220 */ /* 0x000fe20000400000 */
[----:B------:R-:W-:Y:S01]  /*6ab0*/  F2FP.F16.F32.PACK_AB R53, R7, R3 ;  /* 0x000000030735723e */ /* 0x000fe200000000ff */
[--C-:B------:R-:W-:Y:S02]  /*6ac0*/  HADD2.F32 R3, -RZ, R65.reuse.H0_H0 ;  /* 0x20000041ff037230 */ /* 0x100fe40000004100 */
[----:B------:R-:W-:Y:S01]  /*6ad0*/  FMUL R15, R47, R15 ;  /* 0x0000000f2f0f7220 */ /* 0x000fe20000400000 */
[C---:B------:R-:W-:Y:S01]  /*6ae0*/  FFMA R11, R49.reuse, R2, R11 ;  /* 0x00000002310b7223 */ /* 0x040fe2000000000b */
[----:B------:R-:W-:Y:S02]  /*6af0*/  HADD2.F32 R2, -RZ, R64.H1_H1 ;  /* 0x30000040ff027230 */ /* 0x000fe40000004100 */
[----:B------:R-:W-:Y:S01]  /*6b00*/  FFMA R8, R49, R0, R8 ;  /* 0x0000000031087223 */ /* 0x000fe20000000008 */
[----:B------:R-:W-:Y:S02]  /*6b10*/  HADD2.F32 R0, -RZ, R65.H1_H1 ;  /* 0x30000041ff007230 */ /* 0x000fe40000004100 */
[C---:B------:R-:W-:Y:S01]  /*6b20*/  FMUL R19, R47.reuse, R19 ;  /* 0x000000132f137220 */ /* 0x040fe20000400000 */
[----:B------:R-:W-:Y:S01]  /*6b30*/  FMUL R23, R47, R23 ;  /* 0x000000172f177220 */ /* 0x000fe20000400000 */
[C---:B------:R-:W-:Y:S01]  /*6b40*/  FFMA R9, R49.reuse, R2, R9 ;  /* 0x0000000231097223 */ /* 0x040fe20000000009 */
[C---:B------:R-:W-:Y:S01]  /*6b50*/  FFMA R10, R49.reuse, R3, R10 ;  /* 0x00000003310a7223 */ /* 0x040fe2000000000a */
[----:B------:R-:W-:Y:S01]  /*6b60*/  FFMA R15, R49, R0, R15 ;  /* 0x00000000310f7223 */ /* 0x000fe2000000000f */
[--C-:B------:R-:W-:Y:S02]  /*6b70*/  HADD2.F32 R2, -RZ, R66.reuse.H0_H0 ;  /* 0x20000042ff027230 */ /* 0x100fe40000004100 */
[----:B------:R-:W-:Y:S01]  /*6b80*/  FMUL R27, R47, R27 ;  /* 0x0000001b2f1b7220 */ /* 0x000fe20000400000 */
[----:B------:R-:W-:Y:S01]  /*6b90*/  HADD2.F32 R0, -RZ, R66.H1_H1 ;  /* 0x30000042ff007230 */ /* 0x000fe20000004100 */
[----:B------:R-:W-:Y:S01]  /*6ba0*/  F2FP.F16.F32.PACK_AB R54, R5, R4 ;  /* 0x000000040536723e */ /* 0x000fe200000000ff */
[--C-:B------:R-:W-:Y:S02]  /*6bb0*/  HADD2.F32 R3, -RZ, R67.reuse.H0_H0 ;  /* 0x20000043ff037230 */ /* 0x100fe40000004100 */
[C---:B------:R-:W-:Y:S01]  /*6bc0*/  FFMA R12, R49.reuse, R2, R12 ;  /* 0x00000002310c7223 */ /* 0x040fe2000000000c */
[--C-:B------:R-:W-:Y:S02]  /*6bd0*/  HADD2.F32 R2, -RZ, R72.reuse.H0_H0 ;  /* 0x20000048ff027230 */ /* 0x100fe40000004100 */
[C---:B------:R-:W-:Y:S01]  /*6be0*/  FFMA R13, R49.reuse, R0, R13 ;  /* 0x00000000310d7223 */ /* 0x040fe2000000000d */
[----:B------:R-:W-:Y:S02]  /*6bf0*/  HADD2.F32 R0, -RZ, R67.H1_H1 ;  /* 0x30000043ff007230 */ /* 0x000fe40000004100 */
[----:B------:R-:W-:Y:S01]  /*6c00*/  FFMA R14, R49, R3, R14 ;  /* 0x00000003310e7223 */ /* 0x000fe2000000000e */
[----:B------:R-:W-:Y:S01]  /*6c10*/  HADD2.F32 R3, -RZ, R72.H1_H1 ;  /* 0x30000048ff037230 */ /* 0x000fe20000004100 */
[----:B------:R-:W-:Y:S01]  /*6c20*/  F2FP.F16.F32.PACK_AB R55, R11, R6 ;  /* 0x000000060b37723e */ /* 0x000fe200000000ff */
[----:B------:R-:W-:Y:S01]  /*6c30*/  FMUL R31, R47, R31 ;  /* 0x0000001f2f1f7220 */ /* 0x000fe20000400000 */
[C---:B------:R-:W-:Y:S01]  /*6c40*/  FFMA R19, R49.reuse, R0, R19 ;  /* 0x0000000031137223 */ /* 0x040fe20000000013 */
[--C-:B------:R-:W-:Y:S02]  /*6c50*/  HADD2.F32 R0, -RZ, R73.reuse.H0_H0 ;  /* 0x20000049ff007230 */ /* 0x100fe40000004100 */
[C---:B------:R-:W-:Y:S01]  /*6c60*/  FFMA R16, R49.reuse, R2, R16 ;  /* 0x0000000231107223 */ /* 0x040fe20000000010 */
[----:B------:R1:W-:Y:S01]  /*6c70*/  STS.128 [R104], R52 ;  /* 0x0000003468007388 */ /* 0x0003e20000000c00 */
[C---:B------:R-:W-:Y:S01]  /*6c80*/  FFMA R17, R49.reuse, R3, R17 ;  /* 0x0000000331117223 */ /* 0x040fe20000000011 */
[----:B------:R-:W-:Y:S02]  /*6c90*/  HADD2.F32 R2, -RZ, R73.H1_H1 ;  /* 0x30000049ff027230 */ /* 0x000fe40000004100 */
[----:B------:R-:W-:Y:S01]  /*6ca0*/  FFMA R18, R49, R0, R18 ;  /* 0x0000000031127223 */ /* 0x000fe20000000012 */
[--C-:B------:R-:W-:Y:S01]  /*6cb0*/  HADD2.F32 R0, -RZ, R74.reuse.H0_H0 ;  /* 0x2000004aff007230 */ /* 0x100fe20000004100 */
[----:B------:R-:W-:Y:S01]  /*6cc0*/  F2FP.F16.F32.PACK_AB R8, R9, R8 ;  /* 0x000000080908723e */ /* 0x000fe200000000ff */
[--C-:B------:R-:W-:Y:S02]  /*6cd0*/  HADD2.F32 R3, -RZ, R75.reuse.H0_H0 ;  /* 0x2000004bff037230 */ /* 0x100fe40000004100 */
[C---:B------:R-:W-:Y:S01]  /*6ce0*/  FFMA R23, R49.reuse, R2, R23 ;  /* 0x0000000231177223 */ /* 0x040fe20000000017 */
[----:B------:R-:W-:Y:S02]  /*6cf0*/  HADD2.F32 R2, -RZ, R74.H1_H1 ;  /* 0x3000004aff027230 */ /* 0x000fe40000004100 */
[----:B------:R-:W-:Y:S01]  /*6d00*/  FFMA R20, R49, R0, R20 ;  /* 0x0000000031147223 */ /* 0x000fe20000000014 */
[----:B------:R-:W-:Y:S01]  /*6d10*/  HADD2.F32 R0, -RZ, R75.H1_H1 ;  /* 0x3000004bff007230 */ /* 0x000fe20000004100 */
[----:B------:R-:W-:Y:S01]  /*6d20*/  F2FP.F16.F32.PACK_AB R9, R15, R10 ;  /* 0x0000000a0f09723e */ /* 0x000fe200000000ff */
[----:B------:R-:W-:Y:S02]  /*6d30*/  HADD2.F32 R4, -RZ, R83.H0_H0 ;  /* 0x20000053ff047230 */ /* 0x000fe40000004100 */
[C---:B------:R-:W-:Y:S01]  /*6d40*/  FFMA R21, R49.reuse, R2, R21 ;  /* 0x0000000231157223 */ /* 0x040fe20000000015 */
[C---:B------:R-:W-:Y:S01]  /*6d50*/  FFMA R22, R49.reuse, R3, R22 ;  /* 0x0000000331167223 */ /* 0x040fe20000000016 */
[----:B------:R-:W-:Y:S01]  /*6d60*/  FFMA R27, R49, R0, R27 ;  /* 0x00000000311b7223 */ /* 0x000fe2000000001b */
[--C-:B------:R-:W-:Y:S01]  /*6d70*/  HADD2.F32 R2, -RZ, R80.reuse.H0_H0 ;  /* 0x20000050ff027230 */ /* 0x100fe20000004100 */
[----:B------:R-:W-:Y:S01]  /*6d80*/  F2FP.F16.F32.PACK_AB R10, R13, R12 ;  /* 0x0000000c0d0a723e */ /* 0x000fe200000000ff */
[----:B------:R-:W-:Y:S01]  /*6d90*/  HADD2.F32 R0, -RZ, R80.H1_H1 ;  /* 0x30000050ff007230 */ /* 0x000fe20000004100 */
[----:B------:R-:W-:Y:S01]  /*6da0*/  F2FP.F16.F32.PACK_AB R11, R19, R14 ;  /* 0x0000000e130b723e */ /* 0x000fe200000000ff */
[--C-:B------:R-:W-:Y:S02]  /*6db0*/  HADD2.F32 R3, -RZ, R81.reuse.H0_H0 ;  /* 0x20000051ff037230 */ /* 0x100fe40000004100 */
[C---:B------:R-:W-:Y:S01]  /*6dc0*/  FFMA R24, R49.reuse, R2, R24 ;  /* 0x0000000231187223 */ /* 0x040fe20000000018 */
[--C-:B------:R-:W-:Y:S02]  /*6dd0*/  HADD2.F32 R2, -RZ, R82.reuse.H0_H0 ;  /* 0x20000052ff027230 */ /* 0x100fe40000004100 */
[C---:B------:R-:W-:Y:S01]  /*6de0*/  FFMA R25, R49.reuse, R0, R25 ;  /* 0x0000000031197223 */ /* 0x040fe20000000019 */
[----:B------:R1:W-:Y:S01]  /*6df0*/  STS.128 [R103+0x10], R8 ;  /* 0x0000100867007388 */ /* 0x0003e20000000c00 */
[----:B------:R-:W-:Y:S02]  /*6e00*/  HADD2.F32 R0, -RZ, R81.H1_H1 ;  /* 0x30000051ff007230 */ /* 0x000fe40000004100 */
[----:B------:R-:W-:Y:S01]  /*6e10*/  FFMA R26, R49, R3, R26 ;  /* 0x00000003311a7223 */ /* 0x000fe2000000001a */
[----:B------:R-:W-:Y:S01]  /*6e20*/  HADD2.F32 R3, -RZ, R82.H1_H1 ;  /* 0x30000052ff037230 */ /* 0x000fe20000004100 */
[----:B------:R-:W-:Y:S01]  /*6e30*/  F2FP.F16.F32.PACK_AB R16, R17, R16 ;  /* 0x000000101110723e */ /* 0x000fe200000000ff */
[----:B------:R-:W-:Y:S01]  /*6e40*/  HADD2.F32 R5, -RZ, R83.H1_H1 ;  /* 0x30000053ff057230 */ /* 0x000fe20000004100 */
[----:B------:R-:W-:Y:S01]  /*6e50*/  F2FP.F16.F32.PACK_AB R17, R23, R18 ;  /* 0x000000121711723e */ /* 0x000fe200000000ff */
[----:B------:R-:W-:Y:S01]  /*6e60*/  FFMA R31, R49, R0, R31 ;  /* 0x00000000311f7223 */ /* 0x000fe2000000001f */
[----:B------:R-:W-:Y:S01]  /*6e70*/  FMUL R35, R47, R35 ;  /* 0x000000232f237220 */ /* 0x000fe20000400000 */
[----:B------:R-:W-:Y:S01]  /*6e80*/  F2FP.F16.F32.PACK_AB R18, R21, R20 ;  /* 0x000000141512723e */ /* 0x000fe200000000ff */
[----:B------:R-:W-:Y:S01]  /*6e90*/  FFMA R28, R49, R2, R28 ;  /* 0x00000002311c7223 */ /* 0x000fe2000000001c */
[----:B------:R-:W-:Y:S01]  /*6ea0*/  F2FP.F16.F32.PACK_AB R19, R27, R22 ;  /* 0x000000161b13723e */ /* 0x000fe200000000ff */
[C---:B------:R-:W-:Y:S01]  /*6eb0*/  FFMA R29, R49.reuse, R3, R29 ;  /* 0x00000003311d7223 */ /* 0x040fe2000000001d */
[C---:B------:R-:W-:Y:S01]  /*6ec0*/  FFMA R30, R49.reuse, R4, R30 ;  /* 0x00000004311e7223 */ /* 0x040fe2000000001e */
[----:B------:R-:W-:Y:S01]  /*6ed0*/  FFMA R35, R49, R5, R35 ;  /* 0x0000000531237223 */ /* 0x000fe20000000023 */
[----:B------:R-:W-:Y:S01]  /*6ee0*/  F2FP.F16.F32.PACK_AB R24, R25, R24 ;  /* 0x000000181918723e */ /* 0x000fe200000000ff */
[----:B------:R1:W-:Y:S01]  /*6ef0*/  STS.128 [R102+0x20], R16 ;  /* 0x0000201066007388 */ /* 0x0003e20000000c00 */
[----:B------:R-:W-:Y:S02]  /*6f00*/  F2FP.F16.F32.PACK_AB R25, R31, R26 ;  /* 0x0000001a1f19723e */ /* 0x000fe400000000ff */
[----:B------:R-:W-:Y:S02]  /*6f10*/  F2FP.F16.F32.PACK_AB R26, R29, R28 ;  /* 0x0000001c1d1a723e */ /* 0x000fe400000000ff */
[----:B------:R-:W-:Y:S05]  /*6f20*/  F2FP.F16.F32.PACK_AB R27, R35, R30 ;  /* 0x0000001e231b723e */ /* 0x000fea00000000ff */
[----:B------:R1:W-:Y:S01]  /*6f30*/  STS.128 [R110+0x30], R24 ;  /* 0x000030186e007388 */ /* 0x0003e20000000c00 */
[----:B------:R-:W-:Y:S01]  /*6f40*/  @!PT LDS RZ, [RZ] ;  /* 0x00000000fffff984 */ /* 0x000fe20000000800 */
[----:B------:R-:W-:Y:S01]  /*6f50*/  @!PT LDS RZ, [RZ] ;  /* 0x00000000fffff984 */ /* 0x000fe20000000800 */
[----:B------:R-:W-:Y:S01]  /*6f60*/  @!PT LDS RZ, [RZ] ;  /* 0x00000000fffff984 */ /* 0x000fe20000000800 */
[----:B------:R-:W-:Y:S01]  /*6f70*/  @!PT LDS RZ, [RZ] ;  /* 0x00000000fffff984 */ /* 0x000fe20000000800 */
[----:B------:R2:W-:Y:S07]  /*6f80*/  MEMBAR.ALL.CTA ;  /* 0x0000000000007992 */ /* 0x0005ee0000008000 */
[----:B--2---:R-:W2:Y:S02]  /*6f90*/  FENCE.VIEW.ASYNC.S ;  /* 0x00000000000073c6 */ /* 0x004ea40000000000 */
[----:B--2---:R-:W-:Y:S06]  /*6fa0*/  BAR.SYNC.DEFER_BLOCKING 0x1, 0x80 ;  /* 0x0042000000007b1d */ /* 0x004fec0000010000 */
[----:B------:R-:W-:Y:S05]  /*6fb0*/  @P0 BRA `(.L_x_121) ;  /* 0x0000000000380947 */ /* 0x000fea0003800000 */
[----:B------:R-:W-:Y:S02]  /*6fc0*/  UIADD3 UR4, UPT, UPT, UR48, 0x200, URZ ;  /* 0x0000020030047890 */ /* 0x000fe4000fffe0ff */
[----:B------:R-:W-:Y:S01]  /*6fd0*/  UIADD3 UR8, UP0, UPT, UR52, 0x680, URZ ;  /* 0x0000068034087890 */ /* 0x000fe2000ff1e0ff */
[----:B------:R-:W-:Y:S01]  /*6fe0*/  UMOV UR43, UR36 ;  /* 0x00000024002b7c82 */ /* 0x000fe20008000000 */
[----:B------:R-:W-:Y:S02]  /*6ff0*/  UIADD3 UR5, UPT, UPT, UR41, 0x80, URZ ;  /* 0x0000008029057890 */ /* 0x000fe4000fffe0ff */
[----:B------:R-:W-:Y:S01]  /*7000*/  MOV R97, UR4 ;  /* 0x0000000400617c02 */ /* 0x000fe20008000f00 */
[----:B------:R-:W-:Y:S02]  /*7010*/  UIADD3.X UR9, UPT, UPT, URZ, UR53, URZ, UP0, !UPT ;  /* 0x00000035ff097290 */ /* 0x000fe400087fe4ff */
[----:B------:R-:W-:Y:S01]  /*7020*/  UIADD3 UR4, UPT, UPT, UR48, 0x1200, URZ ;  /* 0x0000120030047890 */ /* 0x000fe2000fffe0ff */
[----:B------:R-:W-:Y:S01]  /*7030*/  R2UR UR40, R97 ;  /* 0x00000000612872ca */ /* 0x000fe200000e0000 */
[----:B------:R-:W-:Y:S01]  /*7040*/  UMOV UR6, UR42 ;  /* 0x0000002a00067c82 */ /* 0x000fe20008000000 */
[----:B------:R-:W-:Y:S11]  /*7050*/  UMOV UR7, UR36 ;  /* 0x0000002400077c82 */ /* 0x000ff60008000000 */
[----:B------:R2:W-:Y:S01]  /*7060*/  UTMASTG.3D [UR40], [UR8] ;  /* 0x00000028080073b5 */ /* 0x0005e20008010000 */
[----:B------:R2:W-:Y:S01]  /*7070*/  UTMASTG.3D [UR4], [UR8] ;  /* 0x00000004080073b5 */ /* 0x0005e20008010000 */
[----:B------:R0:W-:Y:S01]  /*7080*/  UTMACMDFLUSH ;  /* 0x00000000000079b7 */ /* 0x0001e20000000000 */
[----:B--2---:R-:W-:Y:S04]  /*7090*/  DEPBAR.LE SB0, 0x1 ;  /* 0x000080400000791a */ /* 0x004fe80000000000 */
.L_x_121:
[----:B------:R-:W-:Y:S05]  /*70a0*/  BSYNC.RECONVERGENT B0 ;  /* 0x0000000000007941 */ /* 0x000fea0003800200 */
.L_x_120:
[----:B------:R-:W-:Y:S01]  /*70b0*/  BAR.SYNC.DEFER_BLOCKING 0x1, 0x80 ;  /* 0x0042000000007b1d */ /* 0x000fe20000010000 */
[----:B------:R-:W-:Y:S01]  /*70c0*/  ISETP.NE.AND P1, PT, R111, RZ, PT ;  /* 0x000000ff6f00720c */ /* 0x000fe20003f25270 */
[----:B------:R-:W-:Y:S01]  /*70d0*/  UISETP.NE.AND UP0, UPT, UR49, URZ, UPT ;  /* 0x000000ff3100728c */ /* 0x000fe2000bf05270 */
[----:B------:R-:W-:Y:S11]  /*70e0*/  LEA R2, R60, UR48, 0x3 ;  /* 0x000000303c027c11 */ /* 0x000ff6000f8e18ff */
[----:B------:R-:W-:Y:S01]  /*70f0*/  @P1 SHF.L.U32 R3, R101, 0x1f, RZ ;  /* 0x0000001f65031819 */ /* 0x000fe200000006ff */
[----:B------:R-:W-:Y:S06]  /*7100*/  BRA.U !UP0, `(.L_x_122) ;  /* 0x0000000108247547 */ /* 0x000fec000b800000 */
[----:B------:R-:W-:Y:S01]  /*7110*/  IMAD.U32 R4, RZ, RZ, UR51 ;  /* 0x00000033ff047e24 */ /* 0x000fe2000f8e00ff */
[----:B------:R-:W-:Y:S01]  /*7120*/  MOV R0, UR37 ;  /* 0x0000002500007c02 */ /* 0x000fe20008000f00 */
[----:B------:R-:W-:Y:S03]  /*7130*/  UIADD3 UR51, UPT, UPT, UR51, 0x1, URZ ;  /* 0x0000000133337890 */ /* 0x000fe6000fffe0ff */
[----:B------:R-:W-:Y:S01]  /*7140*/  @P1 LEA R4, R4, UR48, 0x3 ;  /* 0x0000003004041c11 */ /* 0x000fe2000f8e18ff */
[----:B------:R-:W-:Y:S04]  /*7150*/  UISETP.NE.AND UP0, UPT, UR51, 0x4, UPT ;  /* 0x000000043300788c */ /* 0x000fe8000bf05270 */
[----:B------:R-:W-:Y:S01]  /*7160*/  @P1 VIADD R4, R4, 0xa0 ;  /* 0x000000a004041836 */ /* 0x000fe20000000000 */
[----:B------:R-:W-:Y:S04]  /*7170*/  USEL UR51, UR51, URZ, UP0 ;  /* 0x000000ff33337287 */ /* 0x000fe80008000000 */
[----:B------:R-:W-:Y:S04]  /*7180*/  @P1 PRMT R0, R0, 0x654, R4 ;  /* 0x0000065400001816 */ /* 0x000fe80000000004 */
[----:B------:R2:W-:Y:S04]  /*7190*/  @P1 SYNCS.ARRIVE.TRANS64.RED.A1T0 RZ, [R0+URZ], RZ ;  /* 0x000000ff00ff19a7 */ /* 0x0005e800081004ff */
.L_x_122:
[----:B------:R-:W4:Y:S01]  /*71a0*/  @P1 SYNCS.PHASECHK.TRANS64.TRYWAIT P0, [R2+URZ+0x80], R3 ;  /* 0x00008003020015a7 */ /* 0x000f2200080011ff */
[----:B------:R-:W-:Y:S01]  /*71b0*/  BSSY B1, `(.L_x_123) ;  /* 0x0000016000017945 */ /* 0x000fe20003800000 */
[----:B----4-:R-:W-:Y:S03]  /*71c0*/  @P1 SEL R61, RZ, 0x1, !P0 ;  /* 0x00000001ff3d1807 */ /* 0x010fe60004000000 */
[----:B------:R-:W-:Y:S05]  /*71d0*/  @!P1 BRA `(.L_x_124) ;  /* 0x00000000004c9947 */ /* 0x000fea0003800000 */
[----:B------:R-:W-:Y:S01]  /*71e0*/  ISETP.NE.AND P0, PT, R61, RZ, PT ;  /* 0x000000ff3d00720c */ /* 0x000fe20003f05270 */
[----:B------:R-:W-:Y:S01]  /*71f0*/  BSSY B0, `(.L_x_125) ;  /* 0x000000b000007945 */ /* 0x000fe20003800000 */
[----:B------:R-:W-:Y:S11]  /*7200*/  ISETP.NE.AND P1, PT, R62, RZ, PT ;  /* 0x000000ff3e00720c */ /* 0x000ff60003f25270 */
[----:B------:R-:W-:Y:S02]  /*7210*/  @!UPT UIADD3 URZ, UPT, UPT, URZ, URZ, URZ ;  /* 0x000000fffffff290 */ /* 0x000fe4000fffe0ff */
[C---:B------:R-:W-:Y:S01]  /*7220*/  @P1 IMAD R6, R60.reuse, 0x2000, R104 ;  /* 0x000020003c061824 */ /* 0x040fe200078e0268 */
[C---:B------:R-:W-:Y:S01]  /*7230*/  @P1 LEA R4, R60.reuse, R102, 0xd ;  /* 0x000000663c041211 */ /* 0x040fe200078e68ff */
[C---:B------:R-:W-:Y:S02]  /*7240*/  @P1 IMAD R5, R60.reuse, 0x2000, R103 ;  /* 0x000020003c051824 */ /* 0x040fe400078e0267 */
[----:B------:R-:W-:Y:S01]  /*7250*/  @P1 IMAD R3, R60, 0x2000, R110 ;  /* 0x000020003c031824 */ /* 0x000fe200078e026e */
[----:B------:R-:W-:Y:S06]  /*7260*/  @P0 BRA `(.L_x_126) ;  /* 0x00000000000c0947 */ /* 0x000fec0003800000 */
[----:B--2---:R-:W-:Y:S04]  /*7270*/  SHF.L.U32 R0, R101, 0x1f, RZ ;  /* 0x0000001f65007819 */ /* 0x004fe800000006ff */
[----:B------:R-:W2:Y:S02]  /*7280*/  SYNCS.PHASECHK.TRANS64.TRYWAIT P0, [R2+URZ+0x80], R0 ;  /* 0x00008000020075a7 */ /* 0x000ea400080011ff */
[----:B--2---:R-:W-:Y:S05]  /*7290*/  @!P0 BRA `(.L_x_127) ;  /* 0x00000034004c8947 */ /* 0x004fea0003800000 */
.L_x_126:
[----:B------:R-:W-:Y:S05]  /*72a0*/  BSYNC B0 ;  /* 0x0000000000007941 */ /* 0x000fea0003800000 */
.L_x_125:
[----:B------:R-:W-:Y:S02]  /*72b0*/  ISETP.NE.AND P0, PT, R62, RZ, PT ;  /* 0x000000ff3e00720c */ /* 0x000fe40003f05270 */
[----:B------:R-:W-:Y:S11]  /*72c0*/  IADD3 R60, PT, PT, R60, 0x1, RZ ;  /* 0x000000013c3c7810 */ /* 0x000ff60007ffe0ff */
[----:B------:R4:W1:Y:S04]  /*72d0*/  @P0 LDS.128 R56, [R6] ;  /* 0x0000000006380984 */ /* 0x0008680000000c00 */
[----:B------:R4:W1:Y:S04]  /*72e0*/  @P0 LDS.128 R64, [R5+0x10] ;  /* 0x0000100005400984 */ /* 0x0008680000000c00 */
[----:B------:R4:W1:Y:S04]  /*72f0*/  @P0 LDS.128 R72, [R4+0x20] ;  /* 0x0000200004480984 */ /* 0x0008680000000c00 */
[----:B------:R4:W1:Y:S02]  /*7300*/  @P0 LDS.128 R80, [R3+0x30] ;  /* 0x0000300003500984 */ /* 0x0008640000000c00 */
.L_x_124:
[----:B------:R-:W-:Y:S05]  /*7310*/  BSYNC B1 ;  /* 0x0000000000017941 */ /* 0x000fea0003800000 */
.L_x_123:
[----:B--2---:R-:W-:Y:S05]  /*7320*/  VIADD R0, R48, 0x20 ;  /* 0x0000002030007836 */ /* 0x004fea0000000000 */
[----:B------:R-:W-:Y:S04]  /*7330*/  SHF.R.U32.HI R0, RZ, 0x15, R0 ;  /* 0x00000015ff007819 */ /* 0x000fe80000011600 */
[----:B------:R-:W-:Y:S11]  /*7340*/  LOP3.LUT P0, RZ, R0, 0x3, R96, 0x48, !PT ;  /* 0x0000000300ff7812 */ /* 0x000ff60007804860 */
[----:B------:R-:W-:Y:S02]  /*7350*/  @!UPT UIADD3 URZ, UPT, UPT, URZ, URZ, URZ ;  /* 0x000000fffffff290 */ /* 0x000fe4000fffe0ff */
[----:B------:R-:W-:Y:S05]  /*7360*/  @!P0 BRA `(.L_x_128) ;  /* 0x0000000000408947 */ /* 0x000fea0003800000 */
[----:B------:R-:W2:Y:S01]  /*7370*/  LDCU.64 UR8, c[0x4][0x70] ;  /* 0x01000e00ff0877ac */ /* 0x000ea20008000a00 */
[----:B----4-:R-:W-:Y:S01]  /*7380*/  MOV R3, 0x0 ;  /* 0x0000000000037802 */ /* 0x010fe20000000f00 */
[----:B------:R-:W-:Y:S02]  /*7390*/  HFMA2 R12, -RZ, RZ, 0, 5.9604644775390625e-08 ;  /* 0x00000001ff0c7431 */ /* 0x000fe400000001ff */
[----:B-1----:R-:W-:Y:S02]  /*73a0*/  IMAD.MOV.U32 R8, RZ, RZ, 0x192 ;  /* 0x00000192ff087424 */ /* 0x002fe400078e00ff */
[----:B------:R-:W-:Y:S01]  /*73b0*/  IMAD.MOV.U32 R13, RZ, RZ, RZ ;  /* 0x000000ffff0d7224 */ /* 0x000fe200078e00ff */
[----:B------:R-:W1:Y:S01]  /*73c0*/  LDCU.64 UR6, c[0x4][0x78] ;  /* 0x01000f00ff0677ac */ /* 0x000e620008000a00 */
[----:B------:R-:W4:Y:S01]  /*73d0*/  LDC.64 R2, c[0x4][R3] ;  /* 0x0100000003027b82 */ /* 0x000f220000000a00 */
[----:B------:R-:W5:Y:S01]  /*73e0*/  LDCU.64 UR4, c[0x4][0x10] ;  /* 0x01000200ff0477ac */ /* 0x000f620008000a00 */
[----:B--2---:R-:W-:Y:S01]  /*73f0*/  MOV R5, UR9 ;  /* 0x0000000900057c02 */ /* 0x004fe20008000f00 */
[----:B------:R-:W-:Y:S01]  /*7400*/  IMAD.U32 R4, RZ, RZ, UR8 ;  /* 0x00000008ff047e24 */ /* 0x000fe2000f8e00ff */
[----:B-1----:R-:W-:Y:S01]  /*7410*/  MOV R7, UR7 ;  /* 0x0000000700077c02 */ /* 0x002fe20008000f00 */
[----:B------:R-:W-:Y:S01]  /*7420*/  IMAD.U32 R6, RZ, RZ, UR6 ;  /* 0x00000006ff067e24 */ /* 0x000fe2000f8e00ff */
[----:B-----5:R-:W-:Y:S01]  /*7430*/  MOV R11, UR5 ;  /* 0x00000005000b7c02 */ /* 0x020fe20008000f00 */
[----:B------:R-:W-:Y:S02]  /*7440*/  IMAD.U32 R10, RZ, RZ, UR4 ;  /* 0x00000004ff0a7e24 */ /* 0x000fe4000f8e00ff */
[----:B------:R-:W-:Y:S07]  /*7450*/  LEPC R20, `(.L_x_128) ;  /* 0x000000001014794e */ /* 0x000fee0000000000 */
[----:B---34-:R-:W-:Y:S05]  /*7460*/  CALL.ABS.NOINC R2 ;  /* 0x0000000002007343 */ /* 0x018fea0003c00000 */
.L_x_128:
[----:B------:R-:W-:Y:S05]  /*7470*/  WARPSYNC.ALL ;  /* 0x0000000000007948 */ /* 0x000fea0003800000 */
[----:B------:R-:W-:Y:S01]  /*7480*/  R2UR UR4, R48 ;  /* 0x00000000300472ca */ /* 0x000fe200000e0000 */
[--C-:B-1--4-:R-:W-:Y:S01]  /*7490*/  HADD2.F32 R3, -RZ, R56.reuse.H0_H0 ;  /* 0x20000038ff037230 */ /* 0x112fe20000004100 */
[----:B------:R-:W-:Y:S01]  /*74a0*/  ISETP.NE.AND P6, PT, R111, RZ, PT ;  /* 0x000000ff6f00720c */ /* 0x000fe20003fc5270 */
[--C-:B------:R-:W-:Y:S01]  /*74b0*/  HADD2.F32 R51, -RZ, R57.reuse.H1_H1 ;  /* 0x30000039ff337230 */ /* 0x100fe20000004100 */
[----:B------:R-:W-:Y:S01]  /*74c0*/  MOV R50, UR51 ;  /* 0x0000003300327c02 */ /* 0x000fe20008000f00 */
[----:B------:R-:W-:Y:S01]  /*74d0*/  BSSY.RECONVERGENT B0, `(.L_x_129) ;  /* 0x0000091000007945 */ /* 0x000fe20003800200 */
[----:B------:R-:W-:Y:S02]  /*74e0*/  MOV R63, UR37 ;  /* 0x00000025003f7c02 */ /* 0x000fe40008000f00 */
[----:B------:R-:W-:Y:S05]  /*74f0*/  ISETP.NE.AND P0, PT, R106, RZ, PT ;  /* 0x000000ff6a00720c */ /* 0x000fea0003f05270 */
[----:B------:R-:W1:Y:S02]  /*7500*/  LDTM.x32 R4, tmem[UR4+0x20] ;  /* 0x00002004000479ee */ /* 0x000e6400082c0000 */
[----:B------:R-:W-:Y:S04]  /*7510*/  @P6 LEA R50, R50, UR48, 0x3 ;  /* 0x0000003032326c11 */ /* 0x000fe8000f8e18ff */
[----:B------:R-:W-:Y:S04]  /*7520*/  @P6 IADD3 R50, PT, PT, R50, 0xa0, RZ ;  /* 0x000000a032326810 */ /* 0x000fe80007ffe0ff */
[----:B------:R-:W-:Y:S01]  /*7530*/  @P6 PRMT R63, R63, 0x654, R50 ;  /* 0x000006543f3f6816 */ /* 0x000fe20000000032 */
[----:B------:R-:W-:Y:S02]  /*7540*/  HADD2.F32 R50, -RZ, R57.H0_H0 ;  /* 0x20000039ff327230 */ /* 0x000fe40000004100 */
[C---:B-1----:R-:W-:Y:S01]  /*7550*/  FMUL R0, R47.reuse, R4 ;  /* 0x000000042f007220 */ /* 0x042fe20000400000 */
[----:B------:R-:W-:Y:S02]  /*7560*/  HADD2.F32 R4, -RZ, R56.H1_H1 ;  /* 0x30000038ff047230 */ /* 0x000fe40000004100 */
[C---:B------:R-:W-:Y:S01]  /*7570*/  FMUL R2, R47.reuse, R5 ;  /* 0x000000052f027220 */ /* 0x040fe20000400000 */
[----:B------:R-:W-:Y:S01]  /*7580*/  FMUL R7, R47, R7 ;  /* 0x000000072f077220 */ /* 0x000fe20000400000 */
[----:B------:R-:W-:Y:S01]  /*7590*/  FFMA R0, R49, R3, R0 ;  /* 0x0000000331007223 */ /* 0x000fe20000000000 */
[----:B------:R-:W-:Y:S01]  /*75a0*/  FMUL R3, R47, R6 ;  /* 0x000000062f037220 */ /* 0x000fe20000400000 */
[----:B------:R-:W-:Y:S01]  /*75b0*/  FFMA R2, R49, R4, R2 ;  /* 0x0000000431027223 */ /* 0x000fe20000000002 */
[C---:B------:R-:W-:Y:S01]  /*75c0*/  FMUL R4, R47.reuse, R8 ;  /* 0x000000082f047220 */ /* 0x040fe20000400000 */
[----:B------:R-:W-:Y:S01]  /*75d0*/  FMUL R8, R47, R12 ;  /* 0x0000000c2f087220 */ /* 0x000fe20000400000 */
[----:B------:R-:W-:Y:S01]  /*75e0*/  FFMA R3, R49, R50, R3 ;  /* 0x0000003231037223 */ /* 0x000fe20000000003 */
[C---:B------:R-:W-:Y:S01]  /*75f0*/  FMUL R12, R47.reuse, R16 ;  /* 0x000000102f0c7220 */ /* 0x040fe20000400000 */
[C---:B------:R-:W-:Y:S01]  /*7600*/  FMUL R16, R47.reuse, R20 ;  /* 0x000000142f107220 */ /* 0x040fe20000400000 */
[C---:B------:R-:W-:Y:S01]  /*7610*/  FMUL R20, R47.reuse, R24 ;  /* 0x000000182f147220 */ /* 0x040fe20000400000 */
[C---:B------:R-:W-:Y:S01]  /*7620*/  FMUL R24, R47.reuse, R28 ;  /* 0x0000001c2f187220 */ /* 0x040fe20000400000 */
[C---:B------:R-:W-:Y:S01]  /*7630*/  FMUL R28, R47.reuse, R32 ;  /* 0x000000202f1c7220 */ /* 0x040fe20000400000 */
[--C-:B------:R-:W-:Y:S01]  /*7640*/  HADD2.F32 R32, -RZ, R58.reuse.H0_H0 ;  /* 0x2000003aff207230 */ /* 0x100fe20000004100 */
[----:B------:R-:W-:Y:S01]  /*7650*/  F2FP.F16.F32.PACK_AB R52, R2, R0 ;  /* 0x000000000234723e */ /* 0x000fe200000000ff */
[----:B------:R-:W-:Y:S02]  /*7660*/  HADD2.F32 R0, -RZ, R58.H1_H1 ;  /* 0x3000003aff007230 */ /* 0x000fe40000004100 */
[----:B------:R-:W-:Y:S01]  /*7670*/  FMUL R5, R47, R9 ;  /* 0x000000092f057220 */ /* 0x000fe20000400000 */
[--C-:B------:R-:W-:Y:S02]  /*7680*/  HADD2.F32 R2, -RZ, R59.reuse.H0_H0 ;  /* 0x2000003bff027230 */ /* 0x100fe40000004100 */
[C---:B------:R-:W-:Y:S01]  /*7690*/  FFMA R7, R49.reuse, R51, R7 ;  /* 0x0000003331077223 */ /* 0x040fe20000000007 */
[C---:B------:R-:W-:Y:S01]  /*76a0*/  FFMA R4, R49.reuse, R32, R4 ;  /* 0x0000002031047223 */ /* 0x040fe20000000004 */
[----:B------:R-:W-:Y:S02]  /*76b0*/  HADD2.F32 R32, -RZ, R59.H1_H1 ;  /* 0x3000003bff207230 */ /* 0x000fe40000004100 */
[----:B------:R-:W-:Y:S01]  /*76c0*/  FFMA R5, R49, R0, R5 ;  /* 0x0000000031057223 */ /* 0x000fe20000000005 */
[--C-:B------:R-:W-:Y:S01]  /*76d0*/  HADD2.F32 R0, -RZ, R64.reuse.H0_H0 ;  /* 0x20000040ff007230 */ /* 0x100fe20000004100 */
[----:B------:R-:W-:Y:S01]  /*76e0*/  F2FP.F16.F32.PACK_AB R53, R7, R3 ;  /* 0x000000030735723e */ /* 0x000fe200000000ff */
[----:B------:R-:W-:Y:S01]  /*76f0*/  FMUL R6, R47, R10 ;  /* 0x0000000a2f067220 */ /* 0x000fe20000400000 */
[--C-:B------:R-:W-:Y:S01]  /*7700*/  HADD2.F32 R3, -RZ, R65.reuse.H0_H0 ;  /* 0x20000041ff037230 */ /* 0x100fe20000004100 */
[----:B------:R-:W-:Y:S01]  /*7710*/  F2FP.F16.F32.PACK_AB R54, R5, R4 ;  /* 0x000000040536723e */ /* 0x000fe200000000ff */
[----:B------:R-:W-:Y:S01]  /*7720*/  FMUL R11, R47, R11 ;  /* 0x0000000b2f0b7220 */ /* 0x000fe20000400000 */
[----:B------:R-:W-:Y:S01]  /*7730*/  FFMA R6, R49, R2, R6 ;  /* 0x0000000231067223 */ /* 0x000fe20000000006 */
[----:B------:R-:W-:Y:S02]  /*7740*/  HADD2.F32 R2, -RZ, R64.H1_H1 ;  /* 0x30000040ff027230 */ /* 0x000fe40000004100 */
[----:B------:R-:W-:Y:S01]  /*7750*/  FMUL R9, R47, R13 ;  /* 0x0000000d2f097220 */ /* 0x000fe20000400000 */
[C---:B------:R-:W-:Y:S01]  /*7760*/  FFMA R11, R49.reuse, R32, R11 ;  /* 0x00000020310b7223 */ /* 0x040fe2000000000b */
[----:B------:R-:W-:Y:S01]  /*7770*/  FFMA R8, R49, R0, R8 ;  /* 0x0000000031087223 */ /* 0x000fe20000000008 */
[C---:B------:R-:W-:Y:S01]  /*7780*/  FMUL R10, R47.reuse, R14 ;  /* 0x0000000e2f0a7220 */ /* 0x040fe20000400000 */
[----:B------:R-:W-:Y:S02]  /*7790*/  HADD2.F32 R0, -RZ, R65.H1_H1 ;  /* 0x30000041ff007230 */ /* 0x000fe40000004100 */
[----:B------:R-:W-:Y:S01]  /*77a0*/  FMUL R15, R47, R15 ;  /* 0x0000000f2f0f7220 */ /* 0x000fe20000400000 */
[C---:B------:R-:W-:Y:S01]  /*77b0*/  FFMA R9, R49.reuse, R2, R9 ;  /* 0x0000000231097223 */ /* 0x040fe20000000009 */
[C---:B------:R-:W-:Y:S01]  /*77c0*/  FFMA R10, R49.reuse, R3, R10 ;  /* 0x00000003310a7223 */ /* 0x040fe2000000000a */
[--C-:B------:R-:W-:Y:S02]  /*77d0*/  HADD2.F32 R2, -RZ, R66.reuse.H0_H0 ;  /* 0x20000042ff027230 */ /* 0x100fe40000004100 */
[----:B------:R-:W-:Y:S01]  /*77e0*/  FFMA R15, R49, R0, R15 ;  /* 0x00000000310f7223 */ /* 0x000fe2000000000f */
[----:B------:R-:W-:Y:S02]  /*77f0*/  HADD2.F32 R3, -RZ, R66.H1_H1 ;  /* 0x30000042ff037230 */ /* 0x000fe40000004100 */
[C---:B------:R-:W-:Y:S01]  /*7800*/  FMUL R13, R47.reuse, R17 ;  /* 0x000000112f0d7220 */ /* 0x040fe20000400000 */
[--C-:B------:R-:W-:Y:S02]  /*7810*/  HADD2.F32 R0, -RZ, R67.reuse.H0_H0 ;  /* 0x20000043ff007230 */ /* 0x100fe40000004100 */
[----:B------:R-:W-:Y:S01]  /*7820*/  FMUL R14, R47, R18 ;  /* 0x000000122f0e7220 */ /* 0x000fe20000400000 */
[C---:B------:R-:W-:Y:S01]  /*7830*/  FFMA R12, R49.reuse, R2, R12 ;  /* 0x00000002310c7223 */ /* 0x040fe2000000000c */
[C---:B------:R-:W-:Y:S01]  /*7840*/  FFMA R13, R49.reuse, R3, R13 ;  /* 0x00000003310d7223 */ /* 0x040fe2000000000d */
[----:B------:R-:W-:Y:S02]  /*7850*/  HADD2.F32 R2, -RZ, R67.H1_H1 ;  /* 0x30000043ff027230 */ /* 0x000fe40000004100 */
[----:B------:R-:W-:Y:S01]  /*7860*/  FFMA R14, R49, R0, R14 ;  /* 0x00000000310e7223 */ /* 0x000fe2000000000e */
[C---:B------:R-:W-:Y:S01]  /*7870*/  FMUL R19, R47.reuse, R19 ;  /* 0x000000132f137220 */ /* 0x040fe20000400000 */
[--C-:B------:R-:W-:Y:S02]  /*7880*/  HADD2.F32 R0, -RZ, R72.reuse.H0_H0 ;  /* 0x20000048ff007230 */ /* 0x100fe40000004100 */
[----:B------:R-:W-:Y:S01]  /*7890*/  FMUL R17, R47, R21 ;  /* 0x000000152f117220 */ /* 0x000fe20000400000 */
[--C-:B------:R-:W-:Y:S02]  /*78a0*/  HADD2.F32 R3, -RZ, R73.reuse.H0_H0 ;  /* 0x20000049ff037230 */ /* 0x100fe40000004100 */
[C---:B------:R-:W-:Y:S01]  /*78b0*/  FFMA R19, R49.reuse, R2, R19 ;  /* 0x0000000231137223 */ /* 0x040fe20000000013 */
[----:B------:R-:W-:Y:S02]  /*78c0*/  HADD2.F32 R2, -RZ, R72.H1_H1 ;  /* 0x30000048ff027230 */ /* 0x000fe40000004100 */
        /* <DEDUP_REMOVED lines=9> */
[----:B------:R-:W-:Y:S01]  /*7960*/  FMUL R21, R47, R25 ;  /* 0x000000192f157220 */ /* 0x000fe20000400000 */
[----:B------:R-:W-:Y:S01]  /*7970*/  F2FP.F16.F32.PACK_AB R55, R11, R6 ;  /* 0x000000060b37723e */ /* 0x000fe200000000ff */
[--C-:B------:R-:W-:Y:S02]  /*7980*/  HADD2.F32 R3, -RZ, R75.reuse.H0_H0 ;  /* 0x2000004bff037230 */ /* 0x100fe40000004100 */
[----:B------:R-:W-:Y:S01]  /*7990*/  FMUL R22, R47, R26 ;  /* 0x0000001a2f167220 */ /* 0x000fe20000400000 */
[C---:B------:R-:W-:Y:S01]  /*79a0*/  FFMA R20, R49.reuse, R2, R20 ;  /* 0x0000000231147223 */ /* 0x040fe20000000014 */
[C---:B------:R-:W-:Y:S01]  /*79b0*/  FFMA R21, R49.reuse, R0, R21 ;  /* 0x0000000031157223 */ /* 0x040fe20000000015 */
[----:B------:R1:W-:Y:S01]  /*79c0*/  STS.128 [R104+0x2000], R52 ;  /* 0x0020003468007388 */ /* 0x0003e20000000c00 */
[----:B------:R-:W-:Y:S02]  /*79d0*/  HADD2.F32 R0, -RZ, R75.H1_H1 ;  /* 0x3000004bff007230 */ /* 0x000fe40000004100 */
[----:B------:R-:W-:Y:S01]  /*79e0*/  FFMA R22, R49, R3, R22 ;  /* 0x0000000331167223 */ /* 0x000fe20000000016 */
[----:B------:R-:W-:Y:S01]  /*79f0*/  FMUL R27, R47, R27 ;  /* 0x0000001b2f1b7220 */ /* 0x000fe20000400000 */
[--C-:B------:R-:W-:Y:S01]  /*7a00*/  HADD2.F32 R2, -RZ, R80.reuse.H0_H0 ;  /* 0x20000050ff027230 */ /* 0x100fe20000004100 */
[----:B------:R-:W-:Y:S01]  /*7a10*/  F2FP.F16.F32.PACK_AB R8, R9, R8 ;  /* 0x000000080908723e */ /* 0x000fe200000000ff */
[----:B------:R-:W-:Y:S01]  /*7a20*/  HADD2.F32 R3, -RZ, R80.H1_H1 ;  /* 0x30000050ff037230 */ /* 0x000fe20000004100 */
[----:B------:R-:W-:Y:S01]  /*7a30*/  F2FP.F16.F32.PACK_AB R9, R15, R10 ;  /* 0x0000000a0f09723e */ /* 0x000fe200000000ff */
[----:B------:R-:W-:Y:S01]  /*7a40*/  FMUL R25, R47, R29 ;  /* 0x0000001d2f197220 */ /* 0x000fe20000400000 */
[--C-:B------:R-:W-:Y:S01]  /*7a50*/  HADD2.F32 R4, -RZ, R81.reuse.H0_H0 ;  /* 0x20000051ff047230 */ /* 0x100fe20000004100 */
[----:B------:R-:W-:Y:S01]  /*7a60*/  F2FP.F16.F32.PACK_AB R10, R13, R12 ;  /* 0x0000000c0d0a723e */ /* 0x000fe200000000ff */
[----:B------:R-:W-:Y:S01]  /*7a70*/  FMUL R26, R47, R30 ;  /* 0x0000001e2f1a7220 */ /* 0x000fe20000400000 */
[----:B------:R-:W-:Y:S01]  /*7a80*/  F2FP.F16.F32.PACK_AB R11, R19, R14 ;  /* 0x0000000e130b723e */ /* 0x000fe200000000ff */
[C---:B------:R-:W-:Y:S01]  /*7a90*/  FFMA R27, R49.reuse, R0, R27 ;  /* 0x00000000311b7223 */ /* 0x040fe2000000001b */
[C---:B------:R-:W-:Y:S01]  /*7aa0*/  FFMA R24, R49.reuse, R2, R24 ;  /* 0x0000000231187223 */ /* 0x040fe20000000018 */
[----:B------:R-:W-:Y:S02]  /*7ab0*/  HADD2.F32 R0, -RZ, R81.H1_H1 ;  /* 0x30000051ff007230 */ /* 0x000fe40000004100 */
[----:B------:R-:W-:Y:S01]  /*7ac0*/  FFMA R25, R49, R3, R25 ;  /* 0x0000000331197223 */ /* 0x000fe20000000019 */
[----:B------:R1:W-:Y:S01]  /*7ad0*/  STS.128 [R103+0x2010], R8 ;  /* 0x0020100867007388 */ /* 0x0003e20000000c00 */
[----:B------:R-:W-:Y:S01]  /*7ae0*/  FMUL R31, R47, R31 ;  /* 0x0000001f2f1f7220 */ /* 0x000fe20000400000 */
[--C-:B------:R-:W-:Y:S02]  /*7af0*/  HADD2.F32 R2, -RZ, R82.reuse.H0_H0 ;  /* 0x20000052ff027230 */ /* 0x100fe40000004100 */
[----:B------:R-:W-:Y:S01]  /*7b00*/  FFMA R26, R49, R4, R26 ;  /* 0x00000004311a7223 */ /* 0x000fe2000000001a */
[----:B------:R-:W-:Y:S02]  /*7b10*/  HADD2.F32 R3, -RZ, R82.H1_H1 ;  /* 0x30000052ff037230 */ /* 0x000fe40000004100 */
[----:B------:R-:W-:Y:S01]  /*7b20*/  FMUL R29, R47, R33 ;  /* 0x000000212f1d7220 */ /* 0x000fe20000400000 */
[--C-:B------:R-:W-:Y:S01]  /*7b30*/  HADD2.F32 R4, -RZ, R83.reuse.H0_H0 ;  /* 0x20000053ff047230 */ /* 0x100fe20000004100 */
[----:B------:R-:W-:Y:S01]  /*7b40*/  F2FP.F16.F32.PACK_AB R16, R17, R16 ;  /* 0x000000101110723e */ /* 0x000fe200000000ff */
[----:B------:R-:W-:Y:S01]  /*7b50*/  FMUL R30, R47, R34 ;  /* 0x000000222f1e7220 */ /* 0x000fe20000400000 */
        /* <DEDUP_REMOVED lines=14> */
[----:B------:R-:W-:Y:S02]  /*7c40*/  F2FP.F16.F32.PACK_AB R27, R35, R30 ;  /* 0x0000001e231b723e */ /* 0x000fe400000000ff */
[----:B------:R-:W-:Y:S02]  /*7c50*/  LEA R0, R60, UR48, 0x3 ;  /* 0x000000303c007c11 */ /* 0x000fe4000f8e18ff */
[----:B------:R-:W-:Y:S01]  /*7c60*/  @P6 SHF.L.U32 R2, R101, 0x1f, RZ ;  /* 0x0000001f65026819 */ /* 0x000fe200000006ff */
        /* <DEDUP_REMOVED lines=9> */
[----:B------:R-:W-:Y:S02]  /*7d00*/  UIADD3 UR12, UP0, UPT, UR52, 0x680, URZ ;  /* 0x00000680340c7890 */ /* 0x000fe4000ff1e0ff */
[----:B------:R-:W-:Y:S02]  /*7d10*/  UIADD3 UR9, UPT, UPT, UR41, 0x20, URZ ;  /* 0x0000002029097890 */ /* 0x000fe4000fffe0ff */
[----:B------:R-:W-:Y:S02]  /*7d20*/  UIADD3 UR8, UPT, UPT, UR48, 0x2200, URZ ;  /* 0x0000220030087890 */ /* 0x000fe4000fffe0ff */
[----:B------:R-:W-:Y:S01]  /*7d30*/  UIADD3.X UR13, UPT, UPT, URZ, UR53, URZ, UP0, !UPT ;  /* 0x00000035ff0d7290 */ /* 0x000fe200087fe4ff */
[----:B------:R-:W-:Y:S01]  /*7d40*/  UMOV UR10, UR42 ;  /* 0x0000002a000a7c82 */ /* 0x000fe20008000000 */
[----:B------:R-:W-:Y:S01]  /*7d50*/  UMOV UR11, UR36 ;  /* 0x00000024000b7c82 */ /* 0x000fe20008000000 */
[----:B------:R-:W-:Y:S02]  /*7d60*/  UIADD3 UR5, UPT, UPT, UR41, 0xa0, URZ ;  /* 0x000000a029057890 */ /* 0x000fe4000fffe0ff */
[----:B------:R-:W-:Y:S01]  /*7d70*/  UIADD3 UR4, UPT, UPT, UR48, 0x3200, URZ ;  /* 0x0000320030047890 */ /* 0x000fe2000fffe0ff */
[----:B------:R-:W-:Y:S03]  /*7d80*/  UMOV UR6, UR42 ;  /* 0x0000002a00067c82 */ /* 0x000fe60008000000 */
[----:B------:R2:W-:Y:S01]  /*7d90*/  UTMASTG.3D [UR8], [UR12] ;  /* 0x000000080c0073b5 */ /* 0x0005e20008010000 */
[----:B------:R-:W-:Y:S04]  /*7da0*/  UMOV UR7, UR36 ;  /* 0x0000002400077c82 */ /* 0x000fe80008000000 */
[----:B------:R2:W-:Y:S01]  /*7db0*/  UTMASTG.3D [UR4], [UR12] ;  /* 0x000000040c0073b5 */ /* 0x0005e20008010000 */
[----:B------:R0:W-:Y:S01]  /*7dc0*/  UTMACMDFLUSH ;  /* 0x00000000000079b7 */ /* 0x0001e20000000000 */
[----:B--2---:R-:W-:Y:S04]  /*7dd0*/  DEPBAR.LE SB0, 0x1 ;  /* 0x000080400000791a */ /* 0x004fe80000000000 */
.L_x_130:
[----:B------:R-:W-:Y:S05]  /*7de0*/  BSYNC.RECONVERGENT B0 ;  /* 0x0000000000007941 */ /* 0x000fea0003800200 */
.L_x_129:
[----:B------:R-:W-:Y:S01]  /*7df0*/  BAR.SYNC.DEFER_BLOCKING 0x1, 0x80 ;  /* 0x0042000000007b1d */ /* 0x000fe20000010000 */
[----:B------:R-:W-:Y:S04]  /*7e00*/  UIADD3 UR40, UPT, UPT, UR51, 0x1, URZ ;  /* 0x0000000133287890 */ /* 0x000fe8000fffe0ff */
[----:B------:R-:W-:Y:S04]  /*7e10*/  UISETP.NE.AND UP0, UPT, UR40, 0x4, UPT ;  /* 0x000000042800788c */ /* 0x000fe8000bf05270 */
[----:B------:R-:W-:Y:S01]  /*7e20*/  USEL UR40, UR40, URZ, UP0 ;  /* 0x000000ff28287287 */ /* 0x000fe20008000000 */
[----:B------:R2:W-:Y:S01]  /*7e30*/  @P6 SYNCS.ARRIVE.TRANS64.RED.A1T0 RZ, [R63+URZ], RZ ;  /* 0x000000ff3fff69a7 */ /* 0x0005e200081004ff */
[----:B------:R-:W-:Y:S01]  /*7e40*/  BSSY B1, `(.L_x_131) ;  /* 0x0000017000017945 */ /* 0x000fe20003800000 */
[----:B------:R-:W4:Y:S02]  /*7e50*/  @P6 SYNCS.PHASECHK.TRANS64.TRYWAIT P0, [R0+URZ+0x80], R2 ;  /* 0x00008002000065a7 */ /* 0x000f2400080011ff */
[----:B----4-:R-:W-:Y:S01]  /*7e60*/  @P6 SEL R61, RZ, 0x1, !P0 ;  /* 0x00000001ff3d6807 */ /* 0x010fe20004000000 */
[----:B--2---:R-:W-:Y:S06]  /*7e70*/  @!P6 BRA `(.L_x_132) ;  /* 0x00000000004ce947 */ /* 0x004fec0003800000 */
        /* <DEDUP_REMOVED lines=9> */
[----:B------:R-:W-:Y:S04]  /*7f10*/  SHF.L.U32 R6, R101, 0x1f, RZ ;  /* 0x0000001f65067819 */ /* 0x000fe800000006ff */
[----:B------:R-:W2:Y:S02]  /*7f20*/  SYNCS.PHASECHK.TRANS64.TRYWAIT P0, [R0+URZ+0x80], R6 ;  /* 0x00008006000075a7 */ /* 0x000ea400080011ff */
[----:B--2---:R-:W-:Y:S05]  /*7f30*/  @!P0 BRA `(.L_x_135) ;  /* 0x0000002800388947 */ /* 0x004fea0003800000 */
.L_x_134:
[----:B------:R-:W-:Y:S05]  /*7f40*/  BSYNC B0 ;  /* 0x0000000000007941 */ /* 0x000fea0003800000 */
.L_x_133:
[----:B------:R-:W-:Y:S02]  /*7f50*/  ISETP.NE.AND P0, PT, R62, RZ, PT ;  /* 0x000000ff3e00720c */ /* 0x000fe40003f05270 */
[----:B------:R-:W-:Y:S11]  /*7f60*/  IADD3 R60, PT, PT, R60, 0x1, RZ ;  /* 0x000000013c3c7810 */ /* 0x000ff60007ffe0ff */
[----:B------:R4:W1:Y:S04]  /*7f70*/  @P0 LDS.128 R56, [R5] ;  /* 0x0000000005380984 */ /* 0x0008680000000c00 */
[----:B------:R4:W1:Y:S04]  /*7f80*/  @P0 LDS.128 R64, [R4+0x10] ;  /* 0x0000100004400984 */ /* 0x0008680000000c00 */
[----:B------:R4:W1:Y:S04]  /*7f90*/  @P0 LDS.128 R72, [R3+0x20] ;  /* 0x0000200003480984 */ /* 0x0008680000000c00 */
[----:B------:R4:W1:Y:S02]  /*7fa0*/  @P0 LDS.128 R80, [R2+0x30] ;  /* 0x0000300002500984 */ /* 0x0008640000000c00 */
.L_x_132:
[----:B------:R-:W-:Y:S05]  /*7fb0*/  BSYNC B1 ;  /* 0x0000000000017941 */ /* 0x000fea0003800000 */
.L_x_131:
        /* <DEDUP_REMOVED lines=21> */
.L_x_136:
        /* <DEDUP_REMOVED lines=151> */
.L_x_138:
[----:B------:R-:W-:Y:S05]  /*8a80*/  BSYNC.RECONVERGENT B0 ;  /* 0x0000000000007941 */ /* 0x000fea0003800200 */
.L_x_137:
        /* <DEDUP_REMOVED lines=21> */
.L_x_142:
[----:B------:R-:W-:Y:S05]  /*8be0*/  BSYNC B0 ;  /* 0x0000000000007941 */ /* 0x000fea0003800000 */
.L_x_141:
[----:B------:R-:W-:Y:S11]  /*8bf0*/  ISETP.NE.AND P0, PT, R62, RZ, PT ;  /* 0x000000ff3e00720c */ /* 0x000ff60003f05270 */
[----:B------:R-:W-:Y:S02]  /*8c00*/  @!UPT UIADD3 URZ, UPT, UPT, URZ, URZ, URZ ;  /* 0x000000fffffff290 */ /* 0x000fe4000fffe0ff */
[----:B------:R4:W1:Y:S04]  /*8c10*/  @P0 LDS.128 R56, [R4] ;  /* 0x0000000004380984 */ /* 0x0008680000000c00 */
[----:B------:R4:W1:Y:S04]  /*8c20*/  @P0 LDS.128 R64, [R3+0x10] ;  /* 0x0000100003400984 */ /* 0x0008680000000c00 */
[----:B------:R4:W1:Y:S04]  /*8c30*/  @P0 LDS.128 R72, [R2+0x20] ;  /* 0x0000200002480984 */ /* 0x0008680000000c00 */
[----:B------:R4:W1:Y:S02]  /*8c40*/  @P0 LDS.128 R80, [R60+0x30] ;  /* 0x000030003c500984 */ /* 0x0008640000000c00 */
.L_x_140:
[----:B------:R-:W-:Y:S05]  /*8c50*/  BSYNC B1 ;  /* 0x0000000000017941 */ /* 0x000fea0003800000 */
.L_x_139:
        /* <DEDUP_REMOVED lines=21> */
.L_x_144:
[----:B------:R-:W-:Y:S01]  /*8db0*/  ISETP.NE.AND P0, PT, R106, RZ, PT ;  /* 0x000000ff6a00720c */ /* 0x000fe20003f05270 */
[----:B------:R-:W-:Y:S05]  /*8dc0*/  WARPSYNC.ALL ;  /* 0x0000000000007948 */ /* 0x000fea0003800000 */
[----:B------:R-:W-:Y:S01]  /*8dd0*/  R2UR UR4, R48 ;  /* 0x00000000300472ca */ /* 0x000fe200000e0000 */
[--C-:B-1----:R-:W-:Y:S01]  /*8de0*/  HADD2.F32 R48, -RZ, R56.reuse.H0_H0 ;  /* 0x20000038ff307230 */ /* 0x102fe20000004100 */
[----:B------:R-:W-:Y:S01]  /*8df0*/  IADD3 R112, PT, PT, R112, 0x110, RZ ;  /* 0x0000011070707810 */ /* 0x000fe20007ffe0ff */
[----:B------:R-:W-:Y:S01]  /*8e00*/  HADD2.F32 R50, -RZ, R56.H1_H1 ;  /* 0x30000038ff327230 */ /* 0x000fe20000004100 */
[----:B------:R-:W-:Y:S01]  /*8e10*/  BSSY.RECONVERGENT B0, `(.L_x_145) ;  /* 0x000008d000007945 */ /* 0x000fe20003800200 */
[--C-:B------:R-:W-:Y:S01]  /*8e20*/  HADD2.F32 R51, -RZ, R57.reuse.H0_H0 ;  /* 0x20000039ff337230 */ /* 0x100fe20000004100 */
[----:B------:R-:W-:Y:S01]  /*8e30*/  LOP3.LUT R112, R112, 0xfefffff8, RZ, 0xc0, !PT ;  /* 0xfefffff870707812 */ /* 0x000fe200078ec0ff */
[----:B------:R-:W-:Y:S02]  /*8e40*/  HADD2.F32 R52, -RZ, R57.H1_H1 ;  /* 0x30000039ff347230 */ /* 0x000fe40000004100 */
[--C-:B------:R-:W-:Y:S02]  /*8e50*/  HADD2.F32 R53, -RZ, R58.reuse.H0_H0 ;  /* 0x2000003aff357230 */ /* 0x100fe40000004100 */
[----:B------:R-:W-:Y:S02]  /*8e60*/  HADD2.F32 R54, -RZ, R58.H1_H1 ;  /* 0x3000003aff367230 */ /* 0x000fe40000004100 */
[----:B----4-:R-:W1:Y:S01]  /*8e70*/  LDTM.x32 R4, tmem[UR4+0x60] ;  /* 0x00006004000479ee */ /* 0x010e6200082c0000 */
[----:B------:R-:W-:Y:S01]  /*8e80*/  NOP ;  /* 0x0000000000007918 */ /* 0x000fe20000000000 */
[----:B-1----:R1:W-:Y:S01]  /*8e90*/  SYNCS.ARRIVE.TRANS64.RED.A1T0 RZ, [R112+URZ], RZ ;  /* 0x000000ff70ff79a7 */ /* 0x0023e200081004ff */
[--C-:B------:R-:W-:Y:S02]  /*8ea0*/  HADD2.F32 R55, -RZ, R59.reuse.H0_H0 ;  /* 0x2000003bff377230 */ /* 0x100fe40000004100 */
[----:B------:R-:W-:Y:S02]  /*8eb0*/  HADD2.F32 R56, -RZ, R59.H1_H1 ;  /* 0x3000003bff387230 */ /* 0x000fe40000004100 */
        /* <DEDUP_REMOVED lines=9> */
[C---:B------:R-:W-:Y:S01]  /*8f50*/  FMUL R4, R47.reuse, R4 ;  /* 0x000000042f047220 */ /* 0x040fe20000400000 */
[C---:B------:R-:W-:Y:S01]  /*8f60*/  FMUL R5, R47.reuse, R5 ;  /* 0x000000052f057220 */ /* 0x040fe20000400000 */
[C---:B------:R-:W-:Y:S01]  /*8f70*/  FMUL R6, R47.reuse, R6 ;  /* 0x000000062f067220 */ /* 0x040fe20000400000 */
[----:B------:R-:W-:Y:S01]  /*8f80*/  FMUL R7, R47, R7 ;  /* 0x000000072f077220 */ /* 0x000fe20000400000 */
[C---:B------:R-:W-:Y:S01]  /*8f90*/  FFMA R4, R49.reuse, R48, R4 ;  /* 0x0000003031047223 */ /* 0x040fe20000000004 */
[C---:B------:R-:W-:Y:S01]  /*8fa0*/  FFMA R5, R49.reuse, R50, R5 ;  /* 0x0000003231057223 */ /* 0x040fe20000000005 */
[C---:B------:R-:W-:Y:S01]  /*8fb0*/  FFMA R6, R49.reuse, R51, R6 ;  /* 0x0000003331067223 */ /* 0x040fe20000000006 */
[----:B------:R-:W-:Y:S01]  /*8fc0*/  FFMA R7, R49, R52, R7 ;  /* 0x0000003431077223 */ /* 0x000fe20000000007 */
[C---:B------:R-:W-:Y:S01]  /*8fd0*/  FMUL R8, R47.reuse, R8 ;  /* 0x000000082f087220 */ /* 0x040fe20000400000 */
[----:B------:R-:W-:Y:S01]  /*8fe0*/  FMUL R9, R47, R9 ;  /* 0x000000092f097220 */ /* 0x000fe20000400000 */
[----:B------:R-:W-:Y:S01]  /*8ff0*/  F2FP.F16.F32.PACK_AB R4, R5, R4 ;  /* 0x000000040504723e */ /* 0x000fe200000000ff */
[----:B------:R-:W-:Y:S01]  /*9000*/  FMUL R10, R47, R10 ;  /* 0x0000000a2f0a7220 */ /* 0x000fe20000400000 */
[----:B------:R-:W-:Y:S01]  /*9010*/  F2FP.F16.F32.PACK_AB R5, R7, R6 ;  /* 0x000000060705723e */ /* 0x000fe200000000ff */
[C---:B------:R-:W-:Y:S01]  /*9020*/  FFMA R8, R49.reuse, R53, R8 ;  /* 0x0000003531087223 */ /* 0x040fe20000000008 */
[C---:B------:R-:W-:Y:S01]  /*9030*/  FFMA R9, R49.reuse, R54, R9 ;  /* 0x0000003631097223 */ /* 0x040fe20000000009 */
[----:B------:R-:W-:Y:S01]  /*9040*/  FFMA R10, R49, R55, R10 ;  /* 0x00000037310a7223 */ /* 0x000fe2000000000a */
[C---:B------:R-:W-:Y:S01]  /*9050*/  FMUL R11, R47.reuse, R11 ;  /* 0x0000000b2f0b7220 */ /* 0x040fe20000400000 */
[C---:B------:R-:W-:Y:S01]  /*9060*/  FMUL R0, R47.reuse, R12 ;  /* 0x0000000c2f007220 */ /* 0x040fe20000400000 */
[----:B------:R-:W-:Y:S01]  /*9070*/  FMUL R2, R47, R13 ;  /* 0x0000000d2f027220 */ /* 0x000fe20000400000 */
[----:B------:R-:W-:Y:S01]  /*9080*/  F2FP.F16.F32.PACK_AB R6, R9, R8 ;  /* 0x000000080906723e */ /* 0x000fe200000000ff */
[C---:B------:R-:W-:Y:S01]  /*9090*/  FFMA R11, R49.reuse, R56, R11 ;  /* 0x00000038310b7223 */ /* 0x040fe2000000000b */
[C---:B------:R-:W-:Y:S01]  /*90a0*/  FFMA R0, R49.reuse, R57, R0 ;  /* 0x0000003931007223 */ /* 0x040fe20000000000 */
[----:B------:R-:W-:Y:S01]  /*90b0*/  FFMA R2, R49, R58, R2 ;  /* 0x0000003a31027223 */ /* 0x000fe20000000002 */
[C---:B------:R-:W-:Y:S01]  /*90c0*/  FMUL R3, R47.reuse, R14 ;  /* 0x0000000e2f037220 */ /* 0x040fe20000400000 */
[C---:B------:R-:W-:Y:S01]  /*90d0*/  FMUL R15, R47.reuse, R15 ;  /* 0x0000000f2f0f7220 */ /* 0x040fe20000400000 */
[C---:B------:R-:W-:Y:S01]  /*90e0*/  FMUL R12, R47.reuse, R16 ;  /* 0x000000102f0c7220 */ /* 0x040fe20000400000 */
[----:B------:R-:W-:Y:S01]  /*90f0*/  FMUL R13, R47, R17 ;  /* 0x000000112f0d7220 */ /* 0x000fe20000400000 */
[----:B------:R-:W-:Y:S01]  /*9100*/  FFMA R3, R49, R59, R3 ;  /* 0x0000003b31037223 */ /* 0x000fe20000000003 */
[----:B------:R-:W-:Y:S01]  /*9110*/  FMUL R14, R47, R18 ;  /* 0x000000122f0e7220 */ /* 0x000fe20000400000 */
[----:B------:R-:W-:Y:S01]  /*9120*/  FFMA R15, R49, R60, R15 ;  /* 0x0000003c310f7223 */ /* 0x000fe2000000000f */
[----:B------:R-:W-:Y:S01]  /*9130*/  FMUL R19, R47, R19 ;  /* 0x000000132f137220 */ /* 0x000fe20000400000 */
[----:B------:R-:W-:Y:S01]  /*9140*/  F2FP.F16.F32.PACK_AB R7, R11, R10 ;  /* 0x0000000a0b07723e */ /* 0x000fe200000000ff */
[----:B------:R-:W-:Y:S01]  /*9150*/  FFMA R12, R49, R61, R12 ;  /* 0x0000003d310c7223 */ /* 0x000fe2000000000c */
[----:B------:R-:W-:Y:S02]  /*9160*/  HADD2.F32 R66, -RZ, R72.H1_H1 ;  /* 0x30000048ff427230 */ /* 0x000fe40000004100 */
[----:B------:R-:W-:Y:S01]  /*9170*/  FMUL R16, R47, R20 ;  /* 0x000000142f107220 */ /* 0x000fe20000400000 */
[----:B------:R-:W-:Y:S01]  /*9180*/  FFMA R13, R49, R62, R13 ;  /* 0x0000003e310d7223 */ /* 0x000fe2000000000d */
[----:B------:R1:W-:Y:S01]  /*9190*/  STS.128 [R104+0x6000], R4 ;  /* 0x0060000468007388 */ /* 0x0003e20000000c00 */
[--C-:B------:R-:W-:Y:S02]  /*91a0*/  HADD2.F32 R67, -RZ, R73.reuse.H0_H0 ;  /* 0x20000049ff437230 */ /* 0x100fe40000004100 */
[----:B------:R-:W-:Y:S01]  /*91b0*/  FMUL R17, R47, R21 ;  /* 0x000000152f117220 */ /* 0x000fe20000400000 */
[----:B------:R-:W-:Y:S01]  /*91c0*/  FFMA R14, R49, R63, R14 ;  /* 0x0000003f310e7223 */ /* 0x000fe2000000000e */
[----:B------:R-:W-:Y:S02]  /*91d0*/  HADD2.F32 R68, -RZ, R73.H1_H1 ;  /* 0x30000049ff447230 */ /* 0x000fe40000004100 */
[----:B------:R-:W-:Y:S01]  /*91e0*/  FMUL R18, R47, R22 ;  /* 0x000000162f127220 */ /* 0x000fe20000400000 */
[----:B------:R-:W-:Y:S01]  /*91f0*/  FFMA R19, R49, R64, R19 ;  /* 0x0000004031137223 */ /* 0x000fe20000000013 */
        /* <DEDUP_REMOVED lines=14> */
[----:B------:R-:W-:Y:S01]  /*92e0*/  F2FP.F16.F32.PACK_AB R8, R2, R0 ;  /* 0x000000000208723e */ /* 0x000fe200000000ff */
[----:B------:R-:W-:Y:S01]  /*92f0*/  FFMA R20, R49, R69, R20 ;  /* 0x0000004531147223 */ /* 0x000fe20000000014 */
[----:B------:R-:W-:Y:S01]  /*9300*/  F2FP.F16.F32.PACK_AB R9, R15, R3 ;  /* 0x000000030f09723e */ /* 0x000fe200000000ff */
[----:B------:R-:W-:Y:S01]  /*9310*/  HADD2.F32 R74, -RZ, R80.H1_H1 ;  /* 0x30000050ff4a7230 */ /* 0x000fe20000004100 */
[----:B------:R-:W-:Y:S01]  /*9320*/  F2FP.F16.F32.PACK_AB R10, R13, R12 ;  /* 0x0000000c0d0a723e */ /* 0x000fe200000000ff */
[----:B------:R-:W-:Y:S01]  /*9330*/  FMUL R24, R47, R28 ;  /* 0x0000001c2f187220 */ /* 0x000fe20000400000 */
[----:B------:R-:W-:Y:S01]  /*9340*/  F2FP.F16.F32.PACK_AB R11, R19, R14 ;  /* 0x0000000e130b723e */ /* 0x000fe200000000ff */
[----:B------:R-:W-:Y:S01]  /*9350*/  FFMA R21, R49, R70, R21 ;  /* 0x0000004631157223 */ /* 0x000fe20000000015 */
[--C-:B------:R-:W-:Y:S02]  /*9360*/  HADD2.F32 R75, -RZ, R81.reuse.H0_H0 ;  /* 0x20000051ff4b7230 */ /* 0x100fe40000004100 */
[----:B------:R-:W-:Y:S01]  /*9370*/  FMUL R25, R47, R29 ;  /* 0x0000001d2f197220 */ /* 0x000fe20000400000 */
[----:B------:R-:W-:Y:S01]  /*9380*/  FFMA R22, R49, R71, R22 ;  /* 0x0000004731167223 */ /* 0x000fe20000000016 */
[----:B------:R1:W-:Y:S01]  /*9390*/  STS.128 [R103+0x6010], R8 ;  /* 0x0060100867007388 */ /* 0x0003e20000000c00 */
        /* <DEDUP_REMOVED lines=13> */
[----:B------:R-:W-:Y:S02]  /*9470*/  HADD2.F32 R80, -RZ, R83.H1_H1 ;  /* 0x30000053ff507230 */ /* 0x000fe40000004100 */
[----:B------:R-:W-:Y:S01]  /*9480*/  FMUL R30, R47, R34 ;  /* 0x000000222f1e7220 */ /* 0x000fe20000400000 */
        /* <DEDUP_REMOVED lines=37> */
.L_x_146:
[----:B------:R-:W-:Y:S05]  /*96e0*/  BSYNC.RECONVERGENT B0 ;  /* 0x0000000000007941 */ /* 0x000fea0003800200 */
.L_x_145:
[----:B------:R-:W-:Y:S01]  /*96f0*/  BAR.SYNC.DEFER_BLOCKING 0x1, 0x80 ;  /* 0x0042000000007b1d */ /* 0x000fe20000010000 */
[----:B------:R-:W-:Y:S01]  /*9700*/  UISETP.NE.AND UP0, UPT, UR49, -0x4, UPT ;  /* 0xfffffffc3100788c */ /* 0x000fe2000bf05270 */
[----:B------:R-:W-:Y:S08]  /*9710*/  IADD3 R45, PT, PT, R45, 0x1, RZ ;  /* 0x000000012d2d7810 */ /* 0x000ff00007ffe0ff */
[----:B------:R-:W-:Y:S05]  /*9720*/  BRA.U !UP0, `(.L_x_147) ;  /* 0x0000000108287547 */ /* 0x000fea000b800000 */
[----:B------:R-:W-:Y:S01]  /*9730*/  ISETP.NE.AND P0, PT, R111, RZ, PT ;  /* 0x000000ff6f00720c */ /* 0x000fe20003f05270 */
[----:B------:R-:W-:Y:S01]  /*9740*/  IMAD.U32 R2, RZ, RZ, UR51 ;  /* 0x00000033ff027e24 */ /* 0x000fe2000f8e00ff */
[----:B------:R-:W-:Y:S01]  /*9750*/  UIADD3 UR51, UPT, UPT, UR51, 0x1, URZ ;  /* 0x0000000133337890 */ /* 0x000fe2000fffe0ff */
[----:B------:R-:W-:Y:S03]  /*9760*/  IMAD.U32 R0, RZ, RZ, UR37 ;  /* 0x00000025ff007e24 */ /* 0x000fe6000f8e00ff */
[----:B------:R-:W-:Y:S04]  /*9770*/  UISETP.NE.AND UP0, UPT, UR51, 0x4, UPT ;  /* 0x000000043300788c */ /* 0x000fe8000bf05270 */
[----:B------:R-:W-:Y:S03]  /*9780*/  USEL UR51, UR51, URZ, UP0 ;  /* 0x000000ff33337287 */ /* 0x000fe60008000000 */
[----:B------:R-:W-:Y:S05]  /*9790*/  @P0 LEA R2, R2, UR48, 0x3 ;  /* 0x0000003002020c11 */ /* 0x000fea000f8e18ff */
[----:B------:R-:W-:Y:S05]  /*97a0*/  @P0 VIADD R2, R2, 0xa0 ;  /* 0x000000a002020836 */ /* 0x000fea0000000000 */
[----:B------:R-:W-:Y:S04]  /*97b0*/  @P0 PRMT R0, R0, 0x654, R2 ;  /* 0x0000065400000816 */ /* 0x000fe80000000002 */
[----:B------:R2:W-:Y:S03]  /*97c0*/  @P0 SYNCS.ARRIVE.TRANS64.RED.A1T0 RZ, [R0+URZ], RZ ;  /* 0x000000ff00ff09a7 */ /* 0x0005e600081004ff */
.L_x_147:
[----:B------:R-:W-:Y:S01]  /*97d0*/  ISETP.NE.AND P2, PT, R107, RZ, PT ;  /* 0x000000ff6b00720c */ /* 0x000fe20003f45270 */
[----:B------:R-:W-:Y:S01]  /*97e0*/  UIADD3 UR49, UPT, UPT, UR49, 0x4, URZ ;  /* 0x0000000431317890 */ /* 0x000fe2000fffe0ff */
[----:B------:R-:W-:Y:S01]  /*97f0*/  ISETP.NE.AND P0, PT, R109, 0x2, PT ;  /* 0x000000026d00780c */ /* 0x000fe20003f05270 */
[----:B------:R-:W-:Y:S01]  /*9800*/  IMAD.IADD R15, R43, 0x1, R90 ;  /* 0x000000012b0f7824 */ /* 0x000fe200078e025a */
[----:B------:R-:W-:Y:S01]  /*9810*/  ISETP.NE.AND P1, PT, R45, 0x4, PT ;  /* 0x000000042d00780c */ /* 0x000fe20003f25270 */
[----:B------:R-:W-:Y:S01]  /*9820*/  IMAD.IADD R14, R44, 0x1, R91 ;  /* 0x000000012c0e7824 */ /* 0x000fe200078e025b */
[----:B------:R-:W-:Y:S02]  /*9830*/  SEL R2, RZ, 0x1, P0 ;  /* 0x00000001ff027807 */ /* 0x000fe40000000000 */
[----:B--2---:R-:W-:Y:S02]  /*9840*/  SEL R0, RZ, 0x1, P1 ;  /* 0x00000001ff007807 */ /* 0x004fe40000800000 */
[----:B------:R-:W-:Y:S02]  /*9850*/  LOP3.LUT R99, R99, R2, RZ, 0x3c, !PT ;  /* 0x0000000263637212 */ /* 0x000fe400078e3cff */
[----:B------:R-:W-:Y:S02]  /*9860*/  LOP3.LUT R100, R100, R0, RZ, 0x3c, !PT ;  /* 0x0000000064647212 */ /* 0x000fe400078e3cff */
[----:B------:R-:W-:Y:S02]  /*9870*/  @P2 R2UR UR36, R98 ;  /* 0x00000000622422ca */ /* 0x000fe400000e0000 */
[----:B------:R-:W-:Y:S02]  /*9880*/  SEL R109, R109, RZ, P0 ;  /* 0x000000ff6d6d7207 */ /* 0x000fe40000000000 */
[----:B------:R-:W-:Y:S01]  /*9890*/  SEL R45, R45, RZ, P1 ;  /* 0x000000ff2d2d7207 */ /* 0x000fe20000800000 */
[----:B------:R-:W-:Y:S10]  /*98a0*/  @P2 BRA `(.L_x_148) ;  /* 0xffffffc000082947 */ /* 0x000ff4000383ffff */
[----:B------:R-:W-:-:S09]  /*98b0*/  UISETP.NE.AND UP0, UPT, UR50, URZ, UPT ;  /* 0x000000ff3200728c */ /* 0x000fd2000bf05270 */
[----:B------:R-:W-:Y:S05]  /*98c0*/  BRA.U !UP0, `(.L_x_149) ;  /* 0x0000000108487547 */ /* 0x000fea000b800000 */
[----:B------:R-:W2:Y:S02]  /*98d0*/  LDCU.64 UR4, c[0x0][0x890] ;  /* 0x00011200ff0477ac */ /* 0x000ea40008000a00 */
[----:B--2---:R-:W-:-:S04]  /*98e0*/  UISETP.NE.U32.AND UP0, UPT, UR4, URZ, UPT ;  /* 0x000000ff0400728c */ /* 0x004fc8000bf05070 */
[----:B------:R-:W-:-:S09]  /*98f0*/  UISETP.NE.AND.EX UP0, UPT, UR5, URZ, UPT, UP0 ;  /* 0x000000ff0500728c */ /* 0x000fd2000bf05300 */
[----:B------:R-:W-:Y:S05]  /*9900*/  BRA.U UP0, `(.L_x_150) ;  /* 0x00000001000c7547 */ /* 0x000fea000b800000 */
[----:B------:R-:W-:-:S13]  /*9910*/  FSETP.NEU.AND P0, PT, R49, RZ, PT ;  /* 0x000000ff3100720b */ /* 0x000fda0003f0d000 */
[----:B------:R-:W-:Y:S05]  /*9920*/  @!P0 EXIT ;  /* 0x000000000000894d */ /* 0x000fea0003800000 */
[----:B------:R-:W-:Y:S05]  /*9930*/  BRA `(.L_x_149) ;  /* 0x00000000002c7947 */ /* 0x000fea0003800000 */
.L_x_150:
[----:B------:R-:W-:Y:S01]  /*9940*/  ISETP.NE.AND P0, PT, R108, RZ, PT ;  /* 0x000000ff6c00720c */ /* 0x000fe20003f05270 */
[----:B------:R-:W-:-:S12]  /*9950*/  BSSY.RECONVERGENT B0, `(.L_x_149) ;  /* 0x0000009000007945 */ /* 0x000fd80003800200 */
[----:B------:R-:W-:Y:S05]  /*9960*/  @P0 BRA `(.L_x_151) ;  /* 0x0000000000140947 */ /* 0x000fea0003800000 */
[----:B------:R-:W2:Y:S02]  /*9970*/  LDCU.64 UR4, c[0x0][0x888] ;  /* 0x00011100ff0477ac */ /* 0x000ea40008000a00 */
[----:B--2---:R-:W-:-:S04]  /*9980*/  ISETP.NE.U32.AND P0, PT, RZ, UR4, PT ;  /* 0x00000004ff007c0c */ /* 0x004fc8000bf05070 */
[----:B------:R-:W-:-:S13]  /*9990*/  ISETP.NE.AND.EX P0, PT, RZ, UR5, PT, P0 ;  /* 0x00000005ff007c0c */ /* 0x000fda000bf05300 */
[----:B------:R-:W-:Y:S05]  /*99a0*/  @!P0 EXIT ;  /* 0x000000000000894d */ /* 0x000fea0003800000 */
[----:B------:R-:W-:Y:S05]  /*99b0*/  BRA `(.L_x_152) ;  /* 0x0000000000087947 */ /* 0x000fea0003800000 */
.L_x_151:
[----:B------:R-:W-:-:S13]  /*99c0*/  FSETP.NEU.AND P0, PT, R49, RZ, PT ;  /* 0x000000ff3100720b */ /* 0x000fda0003f0d000 */
[----:B------:R-:W-:Y:S05]  /*99d0*/  @!P0 EXIT ;  /* 0x000000000000894d */ /* 0x000fea0003800000 */
.L_x_152:
[----:B------:R-:W-:Y:S05]  /*99e0*/  BSYNC.RECONVERGENT B0 ;  /* 0x0000000000007941 */ /* 0x000fea0003800200 */
.L_x_149:
[----:B------:R-:W-:Y:S01]  /*99f0*/  ULEA UR4, UR51, UR48, 0x3 ;  /* 0x0000003033047291 */ /* 0x000fe2000f8e18ff */
[----:B------:R-:W-:-:S04]  /*9a00*/  DEPBAR.LE SB0, 0x0 ;  /* 0x000080000000791a */ /* 0x000fc80000000000 */
[----:B------:R-:W-:-:S04]  /*9a10*/  UIADD3 UR4, UPT, UPT, UR4, 0xa0, URZ ;  /* 0x000000a004047890 */ /* 0x000fc8000fffe0ff */
[----:B------:R-:W-:-:S09]  /*9a20*/  UPRMT UR4, UR37, 0x654, UR4 ;  /* 0x0000065425047896 */ /* 0x000fd20008000004 */
[----:B------:R-:W-:Y:S01]  /*9a30*/  SYNCS.ARRIVE.TRANS64.RED.A1T0 RZ, [UR4], RZ ;  /* 0x000000ffffff79a7 */ /* 0x000fe20008100404 */
[----:B------:R-:W-:Y:S05]  /*9a40*/  EXIT ;  /* 0x000000000000794d */ /* 0x000fea0003800000 */
.L_x_24:
[----:B--2---:R2:W4:Y:S02]  /*9a50*/  SYNCS.PHASECHK.TRANS64.TRYWAIT P0, [R2+URZ+0x140], R3 ;  /* 0x00014003020075a7 */ /* 0x00452400080011ff */
[----:B----4-:R-:W-:Y:S05]  /*9a60*/  @!P0 NANOSLEEP.SYNCS 0x989680 ;  /* 0x009896800000895d */ /* 0x010fea0003900000 */
[----:B------:R-:W4:Y:S02]  /*9a70*/  @!P0 SYNCS.PHASECHK.TRANS64 P0, [R2+URZ+0x140], R3 ;  /* 0x00014003020085a7 */ /* 0x000f2400080010ff */
[----:B----4-:R-:W-:Y:S05]  /*9a80*/  @!P0 BRA `(.L_x_24) ;  /* 0xfffffffc00f08947 */ /* 0x010fea000383ffff */
[----:B------:R-:W-:Y:S05]  /*9a90*/  BRA `(.L_x_153) ;  /* 0xffffff7c007c7947 */ /* 0x000fea000383ffff */
.L_x_27:
[----:B------:R-:W-:-:S07]  /*9aa0*/  MOV R2, UR33 ;  /* 0x0000002100027c02 */ /* 0x000fce0008000f00 */
.L_x_154:
[----:B-1----:R1:W2:Y:S02]  /*9ab0*/  SYNCS.PHASECHK.TRANS64.TRYWAIT P0, [R2+URZ+0x40], R4 ;  /* 0x00004004020075a7 */ /* 0x0022a400080011ff */
[----:B--2---:R-:W-:Y:S05]  /*9ac0*/  @!P0 NANOSLEEP.SYNCS 0x989680 ;  /* 0x009896800000895d */ /* 0x004fea0003900000 */
[----:B------:R-:W2:Y:S02]  /*9ad0*/  @!P0 SYNCS.PHASECHK.TRANS64 P0, [R2+URZ+0x40], R4 ;  /* 0x00004004020085a7 */ /* 0x000ea400080010ff */
[----:B--2---:R-:W-:Y:S05]  /*9ae0*/  @!P0 BRA `(.L_x_154) ;  /* 0xfffffffc00f08947 */ /* 0x004fea000383ffff */
[----:B------:R-:W-:Y:S05]  /*9af0*/  BRA `(.L_x_26) ;  /* 0xffffff7c00e47947 */ /* 0x000fea000383ffff */
.L_x_34:
[----:B-1----:R-:W-:-:S07]  /*9b00*/  MOV R2, UR17 ;  /* 0x0000001100027c02 */ /* 0x002fce0008000f00 */
.L_x_155:
[----:B-1----:R1:W2:Y:S02]  /*9b10*/  SYNCS.PHASECHK.TRANS64.TRYWAIT P0, [R2+URZ+0x40], R4 ;  /* 0x00004004020075a7 */ /* 0x0022a400080011ff */
[----:B--2---:R-:W-:Y:S05]  /*9b20*/  @!P0 NANOSLEEP.SYNCS 0x989680 ;  /* 0x009896800000895d */ /* 0x004fea0003900000 */
[----:B------:R-:W2:Y:S02]  /*9b30*/  @!P0 SYNCS.PHASECHK.TRANS64 P0, [R2+URZ+0x40], R4 ;  /* 0x00004004020085a7 */ /* 0x000ea400080010ff */
[----:B--2---:R-:W-:Y:S05]  /*9b40*/  @!P0 BRA `(.L_x_155) ;  /* 0xfffffffc00f08947 */ /* 0x004fea000383ffff */
[----:B------:R-:W-:Y:S05]  /*9b50*/  BRA `(.L_x_33) ;  /* 0xffffff8000a07947 */ /* 0x000fea000383ffff */
.L_x_39:
[----:B-1----:R1:W2:Y:S02]  /*9b60*/  SYNCS.PHASECHK.TRANS64.TRYWAIT P0, [R2+URZ+0xd0], R3 ;  /* 0x0000d003020075a7 */ /* 0x0022a400080011ff */
[----:B--2---:R-:W-:Y:S05]  /*9b70*/  @!P0 NANOSLEEP.SYNCS 0x989680 ;  /* 0x009896800000895d */ /* 0x004fea0003900000 */
[----:B------:R-:W2:Y:S02]  /*9b80*/  @!P0 SYNCS.PHASECHK.TRANS64 P0, [R2+URZ+0xd0], R3 ;  /* 0x0000d003020085a7 */ /* 0x000ea400080010ff */
[----:B--2---:R-:W-:Y:S05]  /*9b90*/  @!P0 BRA `(.L_x_39) ;  /* 0xfffffffc00f08947 */ /* 0x004fea000383ffff */
[----:B------:R-:W-:Y:S05]  /*9ba0*/  BRA `(.L_x_156) ;  /* 0xffffff8400447947 */ /* 0x000fea000383ffff */
.L_x_43:
[----:B---3--:R-:W-:-:S07]  /*9bb0*/  MOV R0, UR4 ;  /* 0x0000000400007c02 */ /* 0x008fce0008000f00 */
.L_x_157:
[----:B-1----:R1:W2:Y:S02]  /*9bc0*/  SYNCS.PHASECHK.TRANS64.TRYWAIT P0, [R0+URZ], R2 ;  /* 0x00000002000075a7 */ /* 0x0022a400080011ff */
[----:B--2---:R-:W-:Y:S05]  /*9bd0*/  @!P0 NANOSLEEP.SYNCS 0x989680 ;  /* 0x009896800000895d */ /* 0x004fea0003900000 */
[----:B------:R-:W2:Y:S02]  /*9be0*/  @!P0 SYNCS.PHASECHK.TRANS64 P0, [R0+URZ], R2 ;  /* 0x00000002000085a7 */ /* 0x000ea400080010ff */
[----:B--2---:R-:W-:Y:S05]  /*9bf0*/  @!P0 BRA `(.L_x_157) ;  /* 0xfffffffc00f08947 */ /* 0x004fea000383ffff */
[----:B------:R-:W-:Y:S05]  /*9c00*/  BRA `(.L_x_158) ;  /* 0xffffff8800b47947 */ /* 0x000fea000383ffff */
.L_x_44:
[----:B---3--:R-:W-:-:S07]  /*9c10*/  MOV R0, UR4 ;  /* 0x0000000400007c02 */ /* 0x008fce0008000f00 */
.L_x_159:
[----:B-1----:R1:W2:Y:S02]  /*9c20*/  SYNCS.PHASECHK.TRANS64.TRYWAIT P0, [R0+URZ], R3 ;  /* 0x00000003000075a7 */ /* 0x0022a400080011ff */
[----:B--2---:R-:W-:Y:S05]  /*9c30*/  @!P0 NANOSLEEP.SYNCS 0x989680 ;  /* 0x009896800000895d */ /* 0x004fea0003900000 */
[----:B------:R-:W2:Y:S02]  /*9c40*/  @!P0 SYNCS.PHASECHK.TRANS64 P0, [R0+URZ], R3 ;  /* 0x00000003000085a7 */ /* 0x000ea400080010ff */
[----:B--2---:R-:W-:Y:S05]  /*9c50*/  @!P0 BRA `(.L_x_159) ;  /* 0xfffffffc00f08947 */ /* 0x004fea000383ffff */
[----:B------:R-:W-:Y:S05]  /*9c60*/  BRA `(.L_x_160) ;  /* 0xffffff8800c07947 */ /* 0x000fea000383ffff */
.L_x_45:
[----:B---3--:R-:W-:-:S07]  /*9c70*/  MOV R0, UR4 ;  /* 0x0000000400007c02 */ /* 0x008fce0008000f00 */
.L_x_161:
[----:B-1----:R1:W2:Y:S02]  /*9c80*/  SYNCS.PHASECHK.TRANS64.TRYWAIT P0, [R0+URZ], R3 ;  /* 0x00000003000075a7 */ /* 0x0022a400080011ff */
[----:B--2---:R-:W-:Y:S05]  /*9c90*/  @!P0 NANOSLEEP.SYNCS 0x989680 ;  /* 0x009896800000895d */ /* 0x004fea0003900000 */
[----:B------:R-:W2:Y:S02]  /*9ca0*/  @!P0 SYNCS.PHASECHK.TRANS64 P0, [R0+URZ], R3 ;  /* 0x00000003000085a7 */ /* 0x000ea400080010ff */
[----:B--2---:R-:W-:Y:S05]  /*9cb0*/  @!P0 BRA `(.L_x_161) ;  /* 0xfffffffc00f08947 */ /* 0x004fea000383ffff */
[----:B------:R-:W-:Y:S05]  /*9cc0*/  BRA `(.L_x_162) ;  /* 0xffffff8800cc7947 */ /* 0x000fea000383ffff */
.L_x_46:
[----:B---3--:R-:W-:-:S07]  /*9cd0*/  MOV R0, UR4 ;  /* 0x0000000400007c02 */ /* 0x008fce0008000f00 */
.L_x_163:
[----:B-1----:R1:W2:Y:S02]  /*9ce0*/  SYNCS.PHASECHK.TRANS64.TRYWAIT P0, [R0+URZ], R3 ;  /* 0x00000003000075a7 */ /* 0x0022a400080011ff */
[----:B--2---:R-:W-:Y:S05]  /*9cf0*/  @!P0 NANOSLEEP.SYNCS 0x989680 ;  /* 0x009896800000895d */ /* 0x004fea0003900000 */
[----:B------:R-:W2:Y:S02]  /*9d00*/  @!P0 SYNCS.PHASECHK.TRANS64 P0, [R0+URZ], R3 ;  /* 0x00000003000085a7 */ /* 0x000ea400080010ff */
[----:B--2---:R-:W-:Y:S05]  /*9d10*/  @!P0 BRA `(.L_x_163) ;  /* 0xfffffffc00f08947 */ /* 0x004fea000383ffff */
[----:B------:R-:W-:Y:S05]  /*9d20*/  BRA `(.L_x_164) ;  /* 0xffffff8800d87947 */ /* 0x000fea000383ffff */
.L_x_47:
[----:B---3--:R-:W-:-:S07]  /*9d30*/  MOV R0, UR4 ;  /* 0x0000000400007c02 */ /* 0x008fce0008000f00 */
.L_x_165:
[----:B-1----:R1:W2:Y:S02]  /*9d40*/  SYNCS.PHASECHK.TRANS64.TRYWAIT P0, [R0+URZ], R3 ;  /* 0x00000003000075a7 */ /* 0x0022a400080011ff */
[----:B--2---:R-:W-:Y:S05]  /*9d50*/  @!P0 NANOSLEEP.SYNCS 0x989680 ;  /* 0x009896800000895d */ /* 0x004fea0003900000 */
[----:B------:R-:W2:Y:S02]  /*9d60*/  @!P0 SYNCS.PHASECHK.TRANS64 P0, [R0+URZ], R3 ;  /* 0x00000003000085a7 */ /* 0x000ea400080010ff */
[----:B--2---:R-:W-:Y:S05]  /*9d70*/  @!P0 BRA `(.L_x_165) ;  /* 0xfffffffc00f08947 */ /* 0x004fea000383ffff */
[----:B------:R-:W-:Y:S05]  /*9d80*/  BRA `(.L_x_166) ;  /* 0xffffff8800e47947 */ /* 0x000fea000383ffff */
.L_x_48:
[----:B---3--:R-:W-:-:S07]  /*9d90*/  MOV R0, UR4 ;  /* 0x0000000400007c02 */ /* 0x008fce0008000f00 */
.L_x_167:
[----:B-1----:R1:W2:Y:S02]  /*9da0*/  SYNCS.PHASECHK.TRANS64.TRYWAIT P0, [R0+URZ], R3 ;  /* 0x00000003000075a7 */ /* 0x0022a400080011ff */
[----:B--2---:R-:W-:Y:S05]  /*9db0*/  @!P0 NANOSLEEP.SYNCS 0x989680 ;  /* 0x009896800000895d */ /* 0x004fea0003900000 */
[----:B------:R-:W2:Y:S02]  /*9dc0*/  @!P0 SYNCS.PHASECHK.TRANS64 P0, [R0+URZ], R3 ;  /* 0x00000003000085a7 */ /* 0x000ea400080010ff */
[----:B--2---:R-:W-:Y:S05]  /*9dd0*/  @!P0 BRA `(.L_x_167) ;  /* 0xfffffffc00f08947 */ /* 0x004fea000383ffff */
[----:B------:R-:W-:Y:S05]  /*9de0*/  BRA `(.L_x_168) ;  /* 0xffffff8800f07947 */ /* 0x000fea000383ffff */
.L_x_49:
[----:B---3--:R-:W-:-:S07]  /*9df0*/  MOV R0, UR4 ;  /* 0x0000000400007c02 */ /* 0x008fce0008000f00 */
.L_x_169:
[----:B-1----:R1:W2:Y:S02]  /*9e00*/  SYNCS.PHASECHK.TRANS64.TRYWAIT P0, [R0+URZ], R3 ;  /* 0x00000003000075a7 */ /* 0x0022a400080011ff */
[----:B--2---:R-:W-:Y:S05]  /*9e10*/  @!P0 NANOSLEEP.SYNCS 0x989680 ;  /* 0x009896800000895d */ /* 0x004fea0003900000 */
[----:B------:R-:W2:Y:S02]  /*9e20*/  @!P0 SYNCS.PHASECHK.TRANS64 P0, [R0+URZ], R3 ;  /* 0x00000003000085a7 */ /* 0x000ea400080010ff */
[----:B--2---:R-:W-:Y:S05]  /*9e30*/  @!P0 BRA `(.L_x_169) ;  /* 0xfffffffc00f08947 */ /* 0x004fea000383ffff */
[----:B------:R-:W-:Y:S05]  /*9e40*/  BRA `(.L_x_170) ;  /* 0xffffff8800fc7947 */ /* 0x000fea000383ffff */
.L_x_52:
[----:B-1----:R1:W2:Y:S02]  /*9e50*/  SYNCS.PHASECHK.TRANS64.TRYWAIT P0, [R0+URZ+0x130], R4 ;  /* 0x00013004000075a7 */ /* 0x0022a400080011ff */
[----:B--2---:R-:W-:Y:S05]  /*9e60*/  @!P0 NANOSLEEP.SYNCS 0x989680 ;  /* 0x009896800000895d */ /* 0x004fea0003900000 */
[----:B------:R-:W2:Y:S02]  /*9e70*/  @!P0 SYNCS.PHASECHK.TRANS64 P0, [R0+URZ+0x130], R4 ;  /* 0x00013004000085a7 */ /* 0x000ea400080010ff */
[----:B--2---:R-:W-:Y:S05]  /*9e80*/  @!P0 BRA `(.L_x_52) ;  /* 0xfffffffc00f08947 */ /* 0x004fea000383ffff */
[----:B------:R-:W-:Y:S05]  /*9e90*/  BRA `(.L_x_171) ;  /* 0xffffff8c005c7947 */ /* 0x000fea000383ffff */
.L_x_53:
[----:B------:R-:W-:-:S07]  /*9ea0*/  MOV R0, UR5 ;  /* 0x0000000500007c02 */ /* 0x000fce0008000f00 */
.L_x_172:
[----:B-1----:R1:W2:Y:S02]  /*9eb0*/  SYNCS.PHASECHK.TRANS64.TRYWAIT P0, [R0+URZ+0xe0], R5 ;  /* 0x0000e005000075a7 */ /* 0x0022a400080011ff */
[----:B--2---:R-:W-:Y:S05]  /*9ec0*/  @!P0 NANOSLEEP.SYNCS 0x989680 ;  /* 0x009896800000895d */ /* 0x004fea0003900000 */
[----:B------:R-:W2:Y:S02]  /*9ed0*/  @!P0 SYNCS.PHASECHK.TRANS64 P0, [R0+URZ+0xe0], R5 ;  /* 0x0000e005000085a7 */ /* 0x000ea400080010ff */
[----:B--2---:R-:W-:Y:S05]  /*9ee0*/  @!P0 BRA `(.L_x_172) ;  /* 0xfffffffc00f08947 */ /* 0x004fea000383ffff */
[----:B------:R-:W-:Y:S05]  /*9ef0*/  BRA `(.L_x_173) ;  /* 0xffffff8c006c7947 */ /* 0x000fea000383ffff */
.L_x_54:
[----:B-1----:R1:W2:Y:S02]  /*9f00*/  SYNCS.PHASECHK.TRANS64.TRYWAIT P1, [R0+URZ+0xd0], R4 ;  /* 0x0000d004000075a7 */ /* 0x0022a400080211ff */
[----:B--2---:R-:W-:Y:S05]  /*9f10*/  @!P1 NANOSLEEP.SYNCS 0x989680 ;  /* 0x009896800000995d */ /* 0x004fea0003900000 */
[----:B------:R-:W2:Y:S02]  /*9f20*/  @!P1 SYNCS.PHASECHK.TRANS64 P1, [R0+URZ+0xd0], R4 ;  /* 0x0000d004000095a7 */ /* 0x000ea400080210ff */
[----:B--2---:R-:W-:Y:S05]  /*9f30*/  @!P1 BRA `(.L_x_54) ;  /* 0xfffffffc00f09947 */ /* 0x004fea000383ffff */
[----:B------:R-:W-:Y:S05]  /*9f40*/  BRA `(.L_x_174) ;  /* 0xffffff8c009c7947 */ /* 0x000fea000383ffff */
.L_x_57:
[----:B------:R-:W-:-:S07]  /*9f50*/  MOV R0, UR5 ;  /* 0x0000000500007c02 */ /* 0x000fce0008000f00 */
.L_x_175:
[----:B-1----:R1:W2:Y:S02]  /*9f60*/  SYNCS.PHASECHK.TRANS64.TRYWAIT P0, [R0+URZ+0xe0], R2 ;  /* 0x0000e002000075a7 */ /* 0x0022a400080011ff */
[----:B--2---:R-:W-:Y:S05]  /*9f70*/  @!P0 NANOSLEEP.SYNCS 0x989680 ;  /* 0x009896800000895d */ /* 0x004fea0003900000 */
[----:B------:R-:W2:Y:S02]  /*9f80*/  @!P0 SYNCS.PHASECHK.TRANS64 P0, [R0+URZ+0xe0], R2 ;  /* 0x0000e002000085a7 */ /* 0x000ea400080010ff */
[----:B--2---:R-:W-:Y:S05]  /*9f90*/  @!P0 BRA `(.L_x_175) ;  /* 0xfffffffc00f08947 */ /* 0x004fea000383ffff */
[----:B------:R-:W-:Y:S05]  /*9fa0*/  BRA `(.L_x_56) ;  /* 0xffffff8c00f07947 */ /* 0x000fea000383ffff */
.L_x_66:
[----:B-1----:R-:W-:-:S04]  /*9fb0*/  MOV R4, UR6 ;  /* 0x0000000600047c02 */ /* 0x002fc80008000f00 */
[----:B------:R1:W2:Y:S03]  /*9fc0*/  SYNCS.PHASECHK.TRANS64.TRYWAIT P0, [R4+URZ+0x8], R5 ;  /* 0x00000805040075a7 */ /* 0x0002a600080011ff */
[----:B--2---:R-:W-:Y:S05]  /*9fd0*/  @!P0 NANOSLEEP.SYNCS 0x989680 ;  /* 0x009896800000895d */ /* 0x004fea0003900000 */
[----:B------:R-:W2:Y:S02]  /*9fe0*/  @!P0 SYNCS.PHASECHK.TRANS64 P0, [R4+URZ+0x8], R5 ;  /* 0x00000805040085a7 */ /* 0x000ea400080010ff */
[----:B--2---:R-:W-:Y:S05]  /*9ff0*/  @!P0 BRA `(.L_x_66) ;  /* 0xfffffffc00ec8947 */ /* 0x004fea000383ffff */
[----:B------:R-:W-:Y:S05]  /*a000*/  BRA `(.L_x_65) ;  /* 0xffffff9000a47947 */ /* 0x000fea000383ffff */
.L_x_68:
[----:B------:R-:W-:Y:S01]  /*a010*/  BSSY B0, `(.L_x_176) ;  /* 0x0000006000007945 */ /* 0x000fe20003800000 */
[----:B------:R-:W-:-:S07]  /*a020*/  MOV R15, 0xffffffff ;  /* 0xffffffff000f7802 */ /* 0x000fce0000000f00 */
[----:B-1---5:R-:W-:Y:S05]  /*a030*/  WARPSYNC.COLLECTIVE R15, `(.L_x_177) ;  /* 0x000000000f0c7348 */ /* 0x022fea0003c00000 */
[----:B------:R-:W-:Y:S02]  /*a040*/  ELECT P6, UR79, PT ;  /* 0x00000000004f782f */ /* 0x000fe400038c0000 */
[----:B------:R-:W-:Y:S01]  /*a050*/  MOV R14, UR79 ;  /* 0x0000004f000e7c02 */ /* 0x000fe20008000f00 */
[----:B-1---5:R-:W-:Y:S10]  /*a060*/  ENDCOLLECTIVE ;  /* 0x000000000000791b */ /* 0x022ff40003800000 */
.L_x_177:
[----:B------:R-:W-:Y:S05]  /*a070*/  BSYNC B0 ;  /* 0x0000000000007941 */ /* 0x000fea0003800000 */
.L_x_176:
[----:B------:R-:W-:Y:S05]  /*a080*/  BRA `(.L_x_178) ;  /* 0xffffff9000d47947 */ /* 0x000fea000383ffff */
.L_x_70:
[----:B-1----:R-:W-:-:S04]  /*a090*/  MOV R2, UR6 ;  /* 0x0000000600027c02 */ /* 0x002fc80008000f00 */
[----:B------:R1:W2:Y:S03]  /*a0a0*/  SYNCS.PHASECHK.TRANS64.TRYWAIT P0, [R2+URZ+0x8], R3 ;  /* 0x00000803020075a7 */ /* 0x0002a600080011ff */
[----:B--2---:R-:W-:Y:S05]  /*a0b0*/  @!P0 NANOSLEEP.SYNCS 0x989680 ;  /* 0x009896800000895d */ /* 0x004fea0003900000 */
[----:B------:R-:W2:Y:S02]  /*a0c0*/  @!P0 SYNCS.PHASECHK.TRANS64 P0, [R2+URZ+0x8], R3 ;  /* 0x00000803020085a7 */ /* 0x000ea400080010ff */
[----:B--2---:R-:W-:Y:S05]  /*a0d0*/  @!P0 BRA `(.L_x_70) ;  /* 0xfffffffc00ec8947 */ /* 0x004fea000383ffff */
[----:B------:R-:W-:Y:S05]  /*a0e0*/  BRA `(.L_x_69) ;  /* 0xffffff9000d87947 */ /* 0x000fea000383ffff */
.L_x_71:
[----:B-1----:R1:W2:Y:S02]  /*a0f0*/  SYNCS.PHASECHK.TRANS64.TRYWAIT P0, [R0+URZ+0xd0], R4 ;  /* 0x0000d004000075a7 */ /* 0x0022a400080011ff */
[----:B--2---:R-:W-:Y:S05]  /*a100*/  @!P0 NANOSLEEP.SYNCS 0x989680 ;  /* 0x009896800000895d */ /* 0x004fea0003900000 */
[----:B------:R-:W2:Y:S02]  /*a110*/  @!P0 SYNCS.PHASECHK.TRANS64 P0, [R0+URZ+0xd0], R4 ;  /* 0x0000d004000085a7 */ /* 0x000ea400080010ff */
[----:B--2---:R-:W-:Y:S05]  /*a120*/  @!P0 BRA `(.L_x_71) ;  /* 0xfffffffc00f08947 */ /* 0x004fea000383ffff */
[----:B------:R-:W-:Y:S05]  /*a130*/  BRA `(.L_x_179) ;  /* 0xffffff9400c47947 */ /* 0x000fea000383ffff */
.L_x_73:
[----:B------:R-:W-:-:S07]  /*a140*/  MOV R0, UR9 ;  /* 0x0000000900007c02 */ /* 0x000fce0008000f00 */
.L_x_180:
[----:B-1----:R1:W2:Y:S02]  /*a150*/  SYNCS.PHASECHK.TRANS64.TRYWAIT P0, [R0+URZ+0x110], R4 ;  /* 0x00011004000075a7 */ /* 0x0022a400080011ff */
[----:B--2---:R-:W-:Y:S05]  /*a160*/  @!P0 NANOSLEEP.SYNCS 0x989680 ;  /* 0x009896800000895d */ /* 0x004fea0003900000 */
[----:B------:R-:W2:Y:S02]  /*a170*/  @!P0 SYNCS.PHASECHK.TRANS64 P0, [R0+URZ+0x110], R4 ;  /* 0x00011004000085a7 */ /* 0x000ea400080010ff */
[----:B--2---:R-:W-:Y:S05]  /*a180*/  @!P0 BRA `(.L_x_180) ;  /* 0xfffffffc00f08947 */ /* 0x004fea000383ffff */
[----:B------:R-:W-:Y:S05]  /*a190*/  BRA `(.L_x_181) ;  /* 0xffffff9800107947 */ /* 0x000fea000383ffff */
.L_x_76:
[----:B------:R-:W-:Y:S07]  /*a1a0*/  MOV R0, UR8 ;  /* 0x0000000800007c02 */ /* 0x000fee0008000f00 */
.L_x_182:
[----:B-1----:R1:W2:Y:S02]  /*a1b0*/  SYNCS.PHASECHK.TRANS64.TRYWAIT P0, [R0+URZ], R4 ;  /* 0x00000004000075a7 */ /* 0x0022a400080011ff */
[----:B--2---:R-:W-:Y:S05]  /*a1c0*/  @!P0 NANOSLEEP.SYNCS 0x989680 ;  /* 0x009896800000895d */ /* 0x004fea0003900000 */
[----:B------:R-:W2:Y:S02]  /*a1d0*/  @!P0 SYNCS.PHASECHK.TRANS64 P0, [R0+URZ], R4 ;  /* 0x00000004000085a7 */ /* 0x000ea400080010ff */
[----:B--2---:R-:W-:Y:S05]  /*a1e0*/  @!P0 BRA `(.L_x_182) ;  /* 0xfffffffc00f08947 */ /* 0x004fea000383ffff */
[----:B------:R-:W-:Y:S05]  /*a1f0*/  BRA `(.L_x_75) ;  /* 0xffffff9800247947 */ /* 0x000fea000383ffff */
.L_x_80:
[----:B-1----:R-:W-:-:S07]  /*a200*/  MOV R0, UR8 ;  /* 0x0000000800007c02 */ /* 0x002fce0008000f00 */
.L_x_183:
[----:B-1----:R1:W2:Y:S02]  /*a210*/  SYNCS.PHASECHK.TRANS64.TRYWAIT P0, [R0+URZ], R2 ;  /* 0x00000002000075a7 */ /* 0x0022a400080011ff */
[----:B--2---:R-:W-:Y:S05]  /*a220*/  @!P0 NANOSLEEP.SYNCS 0x989680 ;  /* 0x009896800000895d */ /* 0x004fea0003900000 */
[----:B------:R-:W2:Y:S02]  /*a230*/  @!P0 SYNCS.PHASECHK.TRANS64 P0, [R0+URZ], R2 ;  /* 0x00000002000085a7 */ /* 0x000ea400080010ff */
[----:B--2---:R-:W-:Y:S05]  /*a240*/  @!P0 BRA `(.L_x_183) ;  /* 0xfffffffc00f08947 */ /* 0x004fea000383ffff */
[----:B------:R-:W-:Y:S05]  /*a250*/  BRA `(.L_x_184) ;  /* 0xffffff9c00187947 */ /* 0x000fea000383ffff */
.L_x_81:
[----:B------:R-:W-:-:S07]  /*a260*/  MOV R0, UR8 ;  /* 0x0000000800007c02 */ /* 0x000fce0008000f00 */
.L_x_185:
[----:B-1----:R1:W2:Y:S02]  /*a270*/  SYNCS.PHASECHK.TRANS64.TRYWAIT P0, [R0+URZ], R3 ;  /* 0x00000003000075a7 */ /* 0x0022a400080011ff */
[----:B--2---:R-:W-:Y:S05]  /*a280*/  @!P0 NANOSLEEP.SYNCS 0x989680 ;  /* 0x009896800000895d */ /* 0x004fea0003900000 */
[----:B------:R-:W2:Y:S02]  /*a290*/  @!P0 SYNCS.PHASECHK.TRANS64 P0, [R0+URZ], R3 ;  /* 0x00000003000085a7 */ /* 0x000ea400080010ff */
[----:B--2---:R-:W-:Y:S05]  /*a2a0*/  @!P0 BRA `(.L_x_185) ;  /* 0xfffffffc00f08947 */ /* 0x004fea000383ffff */
[----:B------:R-:W-:Y:S05]  /*a2b0*/  BRA `(.L_x_186) ;  /* 0xffffff9c00247947 */ /* 0x000fea000383ffff */
.L_x_82:
[----:B------:R-:W-:-:S07]  /*a2c0*/  MOV R0, UR8 ;  /* 0x0000000800007c02 */ /* 0x000fce0008000f00 */
.L_x_187:
[----:B-1----:R1:W2:Y:S02]  /*a2d0*/  SYNCS.PHASECHK.TRANS64.TRYWAIT P0, [R0+URZ], R3 ;  /* 0x00000003000075a7 */ /* 0x0022a400080011ff */
[----:B--2---:R-:W-:Y:S05]  /*a2e0*/  @!P0 NANOSLEEP.SYNCS 0x989680 ;  /* 0x009896800000895d */ /* 0x004fea0003900000 */
[----:B------:R-:W2:Y:S02]  /*a2f0*/  @!P0 SYNCS.PHASECHK.TRANS64 P0, [R0+URZ], R3 ;  /* 0x00000003000085a7 */ /* 0x000ea400080010ff */
[----:B--2---:R-:W-:Y:S05]  /*a300*/  @!P0 BRA `(.L_x_187) ;  /* 0xfffffffc00f08947 */ /* 0x004fea000383ffff */
[----:B------:R-:W-:Y:S05]  /*a310*/  BRA `(.L_x_188) ;  /* 0xffffff9c00307947 */ /* 0x000fea000383ffff */
.L_x_85:
[----:B------:R-:W-:-:S07]  /*a320*/  MOV R0, UR7 ;  /* 0x0000000700007c02 */ /* 0x000fce0008000f00 */
.L_x_189:
[----:B-1----:R1:W2:Y:S02]  /*a330*/  SYNCS.PHASECHK.TRANS64.TRYWAIT P1, [R0+URZ+0x150], R2 ;  /* 0x00015002000075a7 */ /* 0x0022a400080211ff */
[----:B--2---:R-:W-:Y:S05]  /*a340*/  @!P1 NANOSLEEP.SYNCS 0x989680 ;  /* 0x009896800000995d */ /* 0x004fea0003900000 */
[----:B------:R-:W2:Y:S02]  /*a350*/  @!P1 SYNCS.PHASECHK.TRANS64 P1, [R0+URZ+0x150], R2 ;  /* 0x00015002000095a7 */ /* 0x000ea400080210ff */
[----:B--2---:R-:W-:Y:S05]  /*a360*/  @!P1 BRA `(.L_x_189) ;  /* 0xfffffffc00f09947 */ /* 0x004fea000383ffff */
[----:B------:R-:W-:Y:S05]  /*a370*/  BRA `(.L_x_190) ;  /* 0xffffff9c007c7947 */ /* 0x000fea000383ffff */
.L_x_90:
[----:B--2---:R2:W4:Y:S02]  /*a380*/  SYNCS.PHASECHK.TRANS64.TRYWAIT P0, [R0+URZ+0xd0], R2 ;  /* 0x0000d002000075a7 */ /* 0x00452400080011ff */
[----:B----4-:R-:W-:Y:S05]  /*a390*/  @!P0 NANOSLEEP.SYNCS 0x989680 ;  /* 0x009896800000895d */ /* 0x010fea0003900000 */
[----:B------:R-:W4:Y:S02]  /*a3a0*/  @!P0 SYNCS.PHASECHK.TRANS64 P0, [R0+URZ+0xd0], R2 ;  /* 0x0000d002000085a7 */ /* 0x000f2400080010ff */
[----:B----4-:R-:W-:Y:S05]  /*a3b0*/  @!P0 BRA `(.L_x_90) ;  /* 0xfffffffc00f08947 */ /* 0x010fea000383ffff */
[----:B------:R-:W-:Y:S05]  /*a3c0*/  BRA `(.L_x_191) ;  /* 0xffffffa000907947 */ /* 0x000fea000383ffff */
.L_x_93:
[----:B------:R-:W-:Y:S07]  /*a3d0*/  MOV R0, UR7 ;  /* 0x0000000700007c02 */ /* 0x000fee0008000f00 */
.L_x_192:
[----:B--2---:R2:W4:Y:S02]  /*a3e0*/  SYNCS.PHASECHK.TRANS64.TRYWAIT P0, [R0+URZ+0xc8], R2 ;  /* 0x0000c802000075a7 */ /* 0x00452400080011ff */
[----:B----4-:R-:W-:Y:S05]  /*a3f0*/  @!P0 NANOSLEEP.SYNCS 0x989680 ;  /* 0x009896800000895d */ /* 0x010fea0003900000 */
[----:B------:R-:W4:Y:S02]  /*a400*/  @!P0 SYNCS.PHASECHK.TRANS64 P0, [R0+URZ+0xc8], R2 ;  /* 0x0000c802000085a7 */ /* 0x000f2400080010ff */
[----:B----4-:R-:W-:Y:S05]  /*a410*/  @!P0 BRA `(.L_x_192) ;  /* 0xfffffffc00f08947 */ /* 0x010fea000383ffff */
[----:B------:R-:W-:Y:S05]  /*a420*/  BRA `(.L_x_92) ;  /* 0xffffffa400707947 */ /* 0x000fea000383ffff */
.L_x_96:
[----:B------:R-:W-:Y:S07]  /*a430*/  MOV R0, UR7 ;  /* 0x0000000700007c02 */ /* 0x000fee0008000f00 */
.L_x_193:
[----:B-1----:R1:W2:Y:S02]  /*a440*/  SYNCS.PHASECHK.TRANS64.TRYWAIT P0, [R0+URZ+0xa0], R14 ;  /* 0x0000a00e000075a7 */ /* 0x0022a400080011ff */
[----:B--2---:R-:W-:Y:S05]  /*a450*/  @!P0 NANOSLEEP.SYNCS 0x989680 ;  /* 0x009896800000895d */ /* 0x004fea0003900000 */
[----:B------:R-:W2:Y:S02]  /*a460*/  @!P0 SYNCS.PHASECHK.TRANS64 P0, [R0+URZ+0xa0], R14 ;  /* 0x0000a00e000085a7 */ /* 0x000ea400080010ff */
[----:B--2---:R-:W-:Y:S05]  /*a470*/  @!P0 BRA `(.L_x_193) ;  /* 0xfffffffc00f08947 */ /* 0x004fea000383ffff */
[----:B------:R-:W-:Y:S05]  /*a480*/  BRA `(.L_x_194) ;  /* 0xffffffa400e87947 */ /* 0x000fea000383ffff */
.L_x_97:
[----:B------:R-:W-:Y:S07]  /*a490*/  MOV R0, UR7 ;  /* 0x0000000700007c02 */ /* 0x000fee0008000f00 */
.L_x_195:
[----:B-1----:R1:W2:Y:S02]  /*a4a0*/  SYNCS.PHASECHK.TRANS64.TRYWAIT P0, [R0+URZ+0xa8], R14 ;  /* 0x0000a80e000075a7 */ /* 0x0022a400080011ff */
[----:B--2---:R-:W-:Y:S05]  /*a4b0*/  @!P0 NANOSLEEP.SYNCS 0x989680 ;  /* 0x009896800000895d */ /* 0x004fea0003900000 */
[----:B------:R-:W2:Y:S02]  /*a4c0*/  @!P0 SYNCS.PHASECHK.TRANS64 P0, [R0+URZ+0xa8], R14 ;  /* 0x0000a80e000085a7 */ /* 0x000ea400080010ff */
[----:B--2---:R-:W-:Y:S05]  /*a4d0*/  @!P0 BRA `(.L_x_195) ;  /* 0xfffffffc00f08947 */ /* 0x004fea000383ffff */
[----:B------:R-:W-:Y:S05]  /*a4e0*/  BRA `(.L_x_196) ;  /* 0xffffffa800407947 */ /* 0x000fea000383ffff */
.L_x_98:
[----:B------:R-:W-:Y:S07]  /*a4f0*/  MOV R0, UR7 ;  /* 0x0000000700007c02 */ /* 0x000fee0008000f00 */
.L_x_197:
[----:B-1----:R1:W2:Y:S02]  /*a500*/  SYNCS.PHASECHK.TRANS64.TRYWAIT P0, [R0+URZ+0xb0], R14 ;  /* 0x0000b00e000075a7 */ /* 0x0022a400080011ff */
[----:B--2---:R-:W-:Y:S05]  /*a510*/  @!P0 NANOSLEEP.SYNCS 0x989680 ;  /* 0x009896800000895d */ /* 0x004fea0003900000 */
[----:B------:R-:W2:Y:S02]  /*a520*/  @!P0 SYNCS.PHASECHK.TRANS64 P0, [R0+URZ+0xb0], R14 ;  /* 0x0000b00e000085a7 */ /* 0x000ea400080010ff */
[----:B--2---:R-:W-:Y:S05]  /*a530*/  @!P0 BRA `(.L_x_197) ;  /* 0xfffffffc00f08947 */ /* 0x004fea000383ffff */
[----:B------:R-:W-:Y:S05]  /*a540*/  BRA `(.L_x_198) ;  /* 0xffffffa8009c7947 */ /* 0x000fea000383ffff */
.L_x_99:
[----:B------:R-:W-:Y:S07]  /*a550*/  MOV R0, UR7 ;  /* 0x0000000700007c02 */ /* 0x000fee0008000f00 */
.L_x_199:
[----:B-1----:R1:W2:Y:S02]  /*a560*/  SYNCS.PHASECHK.TRANS64.TRYWAIT P0, [R0+URZ+0xb8], R14 ;  /* 0x0000b80e000075a7 */ /* 0x0022a400080011ff */
[----:B--2---:R-:W-:Y:S05]  /*a570*/  @!P0 NANOSLEEP.SYNCS 0x989680 ;  /* 0x009896800000895d */ /* 0x004fea0003900000 */
[----:B------:R-:W2:Y:S02]  /*a580*/  @!P0 SYNCS.PHASECHK.TRANS64 P0, [R0+URZ+0xb8], R14 ;  /* 0x0000b80e000085a7 */ /* 0x000ea400080010ff */
[----:B--2---:R-:W-:Y:S05]  /*a590*/  @!P0 BRA `(.L_x_199) ;  /* 0xfffffffc00f08947 */ /* 0x004fea000383ffff */
[----:B------:R-:W-:Y:S05]  /*a5a0*/  BRA `(.L_x_200) ;  /* 0xffffffac003c7947 */ /* 0x000fea000383ffff */
.L_x_101:
[----:B------:R-:W-:-:S07]  /*a5b0*/  MOV R0, UR7 ;  /* 0x0000000700007c02 */ /* 0x000fce0008000f00 */
.L_x_201:
[----:B-1----:R1:W4:Y:S02]  /*a5c0*/  SYNCS.PHASECHK.TRANS64.TRYWAIT P0, [R0+URZ+0xa0], R2 ;  /* 0x0000a002000075a7 */ /* 0x00232400080011ff */
[----:B----4-:R-:W-:Y:S05]  /*a5d0*/  @!P0 NANOSLEEP.SYNCS 0x989680 ;  /* 0x009896800000895d */ /* 0x010fea0003900000 */
[----:B------:R-:W4:Y:S02]  /*a5e0*/  @!P0 SYNCS.PHASECHK.TRANS64 P0, [R0+URZ+0xa0], R2 ;  /* 0x0000a002000085a7 */ /* 0x000f2400080010ff */
[----:B----4-:R-:W-:Y:S05]  /*a5f0*/  @!P0 BRA `(.L_x_201) ;  /* 0xfffffffc00f08947 */ /* 0x010fea000383ffff */
[----:B------:R-:W-:Y:S05]  /*a600*/  BRA `(.L_x_202) ;  /* 0xffffffac00c47947 */ /* 0x000fea000383ffff */
.L_x_102:
[----:B-1----:R-:W-:-:S07]  /*a610*/  MOV R0, UR7 ;  /* 0x0000000700007c02 */ /* 0x002fce0008000f00 */
.L_x_203:
[----:B-1----:R1:W4:Y:S02]  /*a620*/  SYNCS.PHASECHK.TRANS64.TRYWAIT P0, [R0+URZ+0xa8], R2 ;  /* 0x0000a802000075a7 */ /* 0x00232400080011ff */
[----:B----4-:R-:W-:Y:S05]  /*a630*/  @!P0 NANOSLEEP.SYNCS 0x989680 ;  /* 0x009896800000895d */ /* 0x010fea0003900000 */
[----:B------:R-:W4:Y:S02]  /*a640*/  @!P0 SYNCS.PHASECHK.TRANS64 P0, [R0+URZ+0xa8], R2 ;  /* 0x0000a802000085a7 */ /* 0x000f2400080010ff */
[----:B----4-:R-:W-:Y:S05]  /*a650*/  @!P0 BRA `(.L_x_203) ;  /* 0xfffffffc00f08947 */ /* 0x010fea000383ffff */
[----:B------:R-:W-:Y:S05]  /*a660*/  BRA `(.L_x_204) ;  /* 0xffffffac00b47947 */ /* 0x000fea000383ffff */
.L_x_103:
[----:B-1----:R-:W-:-:S07]  /*a670*/  MOV R0, UR7 ;  /* 0x0000000700007c02 */ /* 0x002fce0008000f00 */
.L_x_205:
[----:B-1----:R1:W4:Y:S02]  /*a680*/  SYNCS.PHASECHK.TRANS64.TRYWAIT P0, [R0+URZ+0xb0], R2 ;  /* 0x0000b002000075a7 */ /* 0x00232400080011ff */
[----:B----4-:R-:W-:Y:S05]  /*a690*/  @!P0 NANOSLEEP.SYNCS 0x989680 ;  /* 0x009896800000895d */ /* 0x010fea0003900000 */
[----:B------:R-:W4:Y:S02]  /*a6a0*/  @!P0 SYNCS.PHASECHK.TRANS64 P0, [R0+URZ+0xb0], R2 ;  /* 0x0000b002000085a7 */ /* 0x000f2400080010ff */
[----:B----4-:R-:W-:Y:S05]  /*a6b0*/  @!P0 BRA `(.L_x_205) ;  /* 0xfffffffc00f08947 */ /* 0x010fea000383ffff */
[----:B------:R-:W-:Y:S05]  /*a6c0*/  BRA `(.L_x_206) ;  /* 0xffffffac00a47947 */ /* 0x000fea000383ffff */
.L_x_105:
[----:B--2---:R2:W3:Y:S02]  /*a6d0*/  SYNCS.PHASECHK.TRANS64.TRYWAIT P0, [R0+URZ+0xd0], R2 ;  /* 0x0000d002000075a7 */ /* 0x0044e400080011ff */
[----:B---3--:R-:W-:Y:S05]  /*a6e0*/  @!P0 NANOSLEEP.SYNCS 0x989680 ;  /* 0x009896800000895d */ /* 0x008fea0003900000 */
[----:B------:R-:W3:Y:S02]  /*a6f0*/  @!P0 SYNCS.PHASECHK.TRANS64 P0, [R0+URZ+0xd0], R2 ;  /* 0x0000d002000085a7 */ /* 0x000ee400080010ff */
[----:B---3--:R-:W-:Y:S05]  /*a700*/  @!P0 BRA `(.L_x_105) ;  /* 0xfffffffc00f08947 */ /* 0x008fea000383ffff */
[----:B------:R-:W-:Y:S05]  /*a710*/  BRA `(.L_x_207) ;  /* 0xffffffb000807947 */ /* 0x000fea000383ffff */
.L_x_116:
[----:B-1----:R-:W-:Y:S04]  /*a720*/  MOV R2, UR48 ;  /* 0x0000003000027c02 */ /* 0x002fe80008000f00 */
[----:B------:R1:W3:Y:S03]  /*a730*/  SYNCS.PHASECHK.TRANS64.TRYWAIT P1, [R2+URZ+0x80], R3 ;  /* 0x00008003020075a7 */ /* 0x0002e600080211ff */
[----:B---3--:R-:W-:Y:S05]  /*a740*/  @!P1 NANOSLEEP.SYNCS 0x989680 ;  /* 0x009896800000995d */ /* 0x008fea0003900000 */
[----:B------:R-:W3:Y:S02]  /*a750*/  @!P1 SYNCS.PHASECHK.TRANS64 P1, [R2+URZ+0x80], R3 ;  /* 0x00008003020095a7 */ /* 0x000ee400080210ff */
[----:B---3--:R-:W-:Y:S05]  /*a760*/  @!P1 BRA `(.L_x_116) ;  /* 0xfffffffc00ec9947 */ /* 0x008fea000383ffff */
[----:B------:R-:W-:Y:S05]  /*a770*/  BRA `(.L_x_115) ;  /* 0xffffffbc008c7947 */ /* 0x000fea000383ffff */
.L_x_118:
[----:B-1----:R1:W4:Y:S02]  /*a780*/  SYNCS.PHASECHK.TRANS64.TRYWAIT P0, [R112+URZ+0xf0], R0 ;  /* 0x0000f000700075a7 */ /* 0x00232400080011ff */
[----:B----4-:R-:W-:Y:S05]  /*a790*/  @!P0 NANOSLEEP.SYNCS 0x989680 ;  /* 0x009896800000895d */ /* 0x010fea0003900000 */
[----:B------:R-:W4:Y:S02]  /*a7a0*/  @!P0 SYNCS.PHASECHK.TRANS64 P0, [R112+URZ+0xf0], R0 ;  /* 0x0000f000700085a7 */ /* 0x000f2400080010ff */
[----:B----4-:R-:W-:Y:S05]  /*a7b0*/  @!P0 BRA `(.L_x_118) ;  /* 0xfffffffc00f08947 */ /* 0x010fea000383ffff */
[----:B------:R-:W-:Y:S05]  /*a7c0*/  BRA `(.L_x_117) ;  /* 0xffffffbc00b47947 */ /* 0x000fea000383ffff */
.L_x_127:
[----:B--2---:R2:W4:Y:S02]  /*a7d0*/  SYNCS.PHASECHK.TRANS64.TRYWAIT P0, [R2+URZ+0x80], R0 ;  /* 0x00008000020075a7 */ /* 0x00452400080011ff */
[----:B----4-:R-:W-:Y:S05]  /*a7e0*/  @!P0 NANOSLEEP.SYNCS 0x989680 ;  /* 0x009896800000895d */ /* 0x010fea0003900000 */
[----:B------:R-:W4:Y:S02]  /*a7f0*/  @!P0 SYNCS.PHASECHK.TRANS64 P0, [R2+URZ+0x80], R0 ;  /* 0x00008000020085a7 */ /* 0x000f2400080010ff */
[----:B----4-:R-:W-:Y:S05]  /*a800*/  @!P0 BRA `(.L_x_127) ;  /* 0xfffffffc00f08947 */ /* 0x010fea000383ffff */
[----:B------:R-:W-:Y:S05]  /*a810*/  BRA `(.L_x_126) ;  /* 0xffffffc800a07947 */ /* 0x000fea000383ffff */
.L_x_135:
[----:B--2---:R2:W4:Y:S02]  /*a820*/  SYNCS.PHASECHK.TRANS64.TRYWAIT P0, [R0+URZ+0x80], R6 ;  /* 0x00008006000075a7 */ /* 0x00452400080011ff */
[----:B----4-:R-:W-:Y:S05]  /*a830*/  @!P0 NANOSLEEP.SYNCS 0x989680 ;  /* 0x009896800000895d */ /* 0x010fea0003900000 */
[----:B------:R-:W4:Y:S02]  /*a840*/  @!P0 SYNCS.PHASECHK.TRANS64 P0, [R0+URZ+0x80], R6 ;  /* 0x00008006000085a7 */ /* 0x000f2400080010ff */
[----:B----4-:R-:W-:Y:S05]  /*a850*/  @!P0 BRA `(.L_x_135) ;  /* 0xfffffffc00f08947 */ /* 0x010fea000383ffff */
[----:B------:R-:W-:Y:S05]  /*a860*/  BRA `(.L_x_134) ;  /* 0xffffffd400b47947 */ /* 0x000fea000383ffff */
.L_x_143:
[----:B--2---:R2:W4:Y:S02]  /*a870*/  SYNCS.PHASECHK.TRANS64.TRYWAIT P0, [R0+URZ+0x80], R5 ;  /* 0x00008005000075a7 */ /* 0x00452400080011ff */
[----:B----4-:R-:W-:Y:S05]  /*a880*/  @!P0 NANOSLEEP.SYNCS 0x989680 ;  /* 0x009896800000895d */ /* 0x010fea0003900000 */
[----:B------:R-:W4:Y:S02]  /*a890*/  @!P0 SYNCS.PHASECHK.TRANS64 P0, [R0+URZ+0x80], R5 ;  /* 0x00008005000085a7 */ /* 0x000f2400080010ff */
[----:B----4-:R-:W-:Y:S05]  /*a8a0*/  @!P0 BRA `(.L_x_143) ;  /* 0xfffffffc00f08947 */ /* 0x010fea000383ffff */
[----:B------:R-:W-:Y:S05]  /*a8b0*/  BRA `(.L_x_142) ;  /* 0xffffffe000c87947 */ /* 0x000fea000383ffff */
        .weak           $__internal_0_$__cuda_sm10x_tcgen05_guardrail_trap_col_being_dealloced_not_returned_by_alloc
        .type           $__internal_0_$__cuda_sm10x_tcgen05_guardrail_trap_col_being_dealloced_not_returned_by_alloc,@function
        .size           $__internal_0_$__cuda_sm10x_tcgen05_guardrail_trap_col_being_dealloced_not_returned_by_alloc,($__internal_1_$__cuda_sm10x_tcgen05_guardrail_trap_phase_invalid_during_alloc - $__internal_0_$__cuda_sm10x_tcgen05_guardrail_trap_col_being_dealloced_not_returned_by_alloc)
$__internal_0_$__cuda_sm10x_tcgen05_guardrail_trap_col_being_dealloced_not_returned_by_alloc:
[----:B------:R-:W-:Y:S05]  /*a8c0*/  BPT.TRAP 0x1 ;  /* 0x000000040000795c */ /* 0x000fea0000300000 */
[----:B------:R-:W-:-:S04]  /*a8d0*/  HFMA2 R3, -RZ, RZ, 0, 0 ;  /* 0x00000000ff037431 */ /* 0x000fc800000001ff */
[----:B------:R-:W-:Y:S05]  /*a8e0*/  RET.REL.NODEC R2 `(_ZN7cutlass13device_kernelINS_4gemm6kernel13GemmUniversalIN4cute5tupleIJiiiiEEENS1_10collective13CollectiveMmaINS1_35MainloopSm100TmaUmmaWarpSpecializedILi8ELi2ELi4ENS5_IJNS4_1CILi2EEENSA_ILi1EEESC_EEEEENS5_IJNSA_ILi128EEENSA_ILi256EEENSA_ILi64EEEEEENS_6half_tENS5_IJlSC_lEEESJ_SK_NS4_8TiledMMAINS4_8MMA_AtomIJNS4_26SM100_MMA_F16BF16_2x1SM_SSISJ_SJ_fLi128ELi256ELNS4_4UMMA5MajorE0ELSP_0ELNSO_7ScaleInE0ELSQ_0EEEEEENS4_6LayoutINS5_IJSC_SC_SC_EEENS5_IJNSA_ILi0EEESV_SV_EEEEENS5_IJNS4_10UnderscoreESY_SY_EEEEENS4_18SM100_TMA_2SM_LOADENS4_14ComposedLayoutINS4_7SwizzleILi3ELi4ELi3EEENS4_18smem_ptr_flag_bitsILi16EEENST_INS5_IJNSA_ILi8EEESH_EEENS5_IJSH_SC_EEEEEEEvNS4_8identityES11_S1B_vS1C_EENS_8epilogue10collective18CollectiveEpilogueINS1E_23Sm100TmaWarpSpecializedILi4ELi2ELi32ELb1ELb0EEEJNS5_IJSH_SG_SH_EEENS5_IJNST_ISH_SC_EENST_INS5_IJNSA_ILi32EEESB_EEENS5_IJSC_SF_EEEEEEEESJ_SK_SJ_SK_NS1E_6fusion15FusionCallbacksIS1I_NS1Q_17LinearCombinationISJ_fSJ_fLNS_15FloatRoundStyleE2EEES1J_S1P_JEEENS4_5SM1004TMEM4LOAD26SM100_TMEM_LOAD_32dp32b32xENS4_13SM90_TMA_LOADENS12_INS13_ILi2ELi4ELi3EEES16_NST_INS5_IJS17_S1L_EEENS5_IJS1L_SC_EEEEEEENS4_39AutoVectorizingCopyWithAssumedAlignmentILi128EEENS4_14SM90_TMA_STOREES25_S27_S27_EEEvvEEEEvNT_6ParamsE) ;  /* 0xffffff5402c47950 */ /* 0x000fea0003c3ffff */
        .weak           $__internal_1_$__cuda_sm10x_tcgen05_guardrail_trap_phase_invalid_during_alloc
        .type           $__internal_1_$__cuda_sm10x_tcgen05_guardrail_trap_phase_invalid_during_alloc,@function
        .size           $__internal_1_$__cuda_sm10x_tcgen05_guardrail_trap_phase_invalid_during_alloc,($__internal_2_$__cuda_sm10x_tcgen05_guardrail_trap_unallocated_columns_being_dealloced - $__internal_1_$__cuda_sm10x_tcgen05_guardrail_trap_phase_invalid_during_alloc)
$__internal_1_$__cuda_sm10x_tcgen05_guardrail_trap_phase_invalid_during_alloc:
[----:B------:R-:W-:Y:S05]  /*a8f0*/  BPT.TRAP 0x1 ;  /* 0x000000040000795c */ /* 0x000fea0000300000 */
[----:B------:R-:W-:-:S04]  /*a900*/  MOV R3, 0x0 ;  /* 0x0000000000037802 */ /* 0x000fc80000000f00 */
[----:B------:R-:W-:Y:S05]  /*a910*/  RET.REL.NODEC R2 `(_ZN7cutlass13device_kernelINS_4gemm6kernel13GemmUniversalIN4cute5tupleIJiiiiEEENS1_10collective13CollectiveMmaINS1_35MainloopSm100TmaUmmaWarpSpecializedILi8ELi2ELi4ENS5_IJNS4_1CILi2EEENSA_ILi1EEESC_EEEEENS5_IJNSA_ILi128EEENSA_ILi256EEENSA_ILi64EEEEEENS_6half_tENS5_IJlSC_lEEESJ_SK_NS4_8TiledMMAINS4_8MMA_AtomIJNS4_26SM100_MMA_F16BF16_2x1SM_SSISJ_SJ_fLi128ELi256ELNS4_4UMMA5MajorE0ELSP_0ELNSO_7ScaleInE0ELSQ_0EEEEEENS4_6LayoutINS5_IJSC_SC_SC_EEENS5_IJNSA_ILi0EEESV_SV_EEEEENS5_IJNS4_10UnderscoreESY_SY_EEEEENS4_18SM100_TMA_2SM_LOADENS4_14ComposedLayoutINS4_7SwizzleILi3ELi4ELi3EEENS4_18smem_ptr_flag_bitsILi16EEENST_INS5_IJNSA_ILi8EEESH_EEENS5_IJSH_SC_EEEEEEEvNS4_8identityES11_S1B_vS1C_EENS_8epilogue10collective18CollectiveEpilogueINS1E_23Sm100TmaWarpSpecializedILi4ELi2ELi32ELb1ELb0EEEJNS5_IJSH_SG_SH_EEENS5_IJNST_ISH_SC_EENST_INS5_IJNSA_ILi32EEESB_EEENS5_IJSC_SF_EEEEEEEESJ_SK_SJ_SK_NS1E_6fusion15FusionCallbacksIS1I_NS1Q_17LinearCombinationISJ_fSJ_fLNS_15FloatRoundStyleE2EEES1J_S1P_JEEENS4_5SM1004TMEM4LOAD26SM100_TMEM_LOAD_32dp32b32xENS4_13SM90_TMA_LOADENS12_INS13_ILi2ELi4ELi3EEES16_NST_INS5_IJS17_S1L_EEENS5_IJS1L_SC_EEEEEEENS4_39AutoVectorizingCopyWithAssumedAlignmentILi128EEENS4_14SM90_TMA_STOREES25_S27_S27_EEEvvEEEEvNT_6ParamsE) ;  /* 0xffffff5402b87950 */ /* 0x000fea0003c3ffff */
        .weak           $__internal_2_$__cuda_sm10x_tcgen05_guardrail_trap_unallocated_columns_being_dealloced
        .type           $__internal_2_$__cuda_sm10x_tcgen05_guardrail_trap_unallocated_columns_being_dealloced,@function
        .size           $__internal_2_$__cuda_sm10x_tcgen05_guardrail_trap_unallocated_columns_being_dealloced,(.L_x_209 - $__internal_2_$__cuda_sm10x_tcgen05_guardrail_trap_unallocated_columns_being_dealloced)
$__internal_2_$__cuda_sm10x_tcgen05_guardrail_trap_unallocated_columns_being_dealloced:
[----:B------:R-:W-:Y:S05]  /*a920*/  BPT.TRAP 0x1 ;  /* 0x000000040000795c */ /* 0x000fea0000300000 */
[----:B------:R-:W-:-:S04]  /*a930*/  HFMA2 R3, -RZ, RZ, 0, 0 ;  /* 0x00000000ff037431 */ /* 0x000fc800000001ff */
[----:B------:R-:W-:Y:S05]  /*a940*/  RET.REL.NODEC R2 `(_ZN7cutlass13device_kernelINS_4gemm6kernel13GemmUniversalIN4cute5tupleIJiiiiEEENS1_10collective13CollectiveMmaINS1_35MainloopSm100TmaUmmaWarpSpecializedILi8ELi2ELi4ENS5_IJNS4_1CILi2EEENSA_ILi1EEESC_EEEEENS5_IJNSA_ILi128EEENSA_ILi256EEENSA_ILi64EEEEEENS_6half_tENS5_IJlSC_lEEESJ_SK_NS4_8TiledMMAINS4_8MMA_AtomIJNS4_26SM100_MMA_F16BF16_2x1SM_SSISJ_SJ_fLi128ELi256ELNS4_4UMMA5MajorE0ELSP_0ELNSO_7ScaleInE0ELSQ_0EEEEEENS4_6LayoutINS5_IJSC_SC_SC_EEENS5_IJNSA_ILi0EEESV_SV_EEEEENS5_IJNS4_10UnderscoreESY_SY_EEEEENS4_18SM100_TMA_2SM_LOADENS4_14ComposedLayoutINS4_7SwizzleILi3ELi4ELi3EEENS4_18smem_ptr_flag_bitsILi16EEENST_INS5_IJNSA_ILi8EEESH_EEENS5_IJSH_SC_EEEEEEEvNS4_8identityES11_S1B_vS1C_EENS_8epilogue10collective18CollectiveEpilogueINS1E_23Sm100TmaWarpSpecializedILi4ELi2ELi32ELb1ELb0EEEJNS5_IJSH_SG_SH_EEENS5_IJNST_ISH_SC_EENST_INS5_IJNSA_ILi32EEESB_EEENS5_IJSC_SF_EEEEEEEESJ_SK_SJ_SK_NS1E_6fusion15FusionCallbacksIS1I_NS1Q_17LinearCombinationISJ_fSJ_fLNS_15FloatRoundStyleE2EEES1J_S1P_JEEENS4_5SM1004TMEM4LOAD26SM100_TMEM_LOAD_32dp32b32xENS4_13SM90_TMA_LOADENS12_INS13_ILi2ELi4ELi3EEES16_NST_INS5_IJS17_S1L_EEENS5_IJS1L_SC_EEEEEEENS4_39AutoVectorizingCopyWithAssumedAlignmentILi128EEENS4_14SM90_TMA_STOREES25_S27_S27_EEEvvEEEEvNT_6ParamsE) ;  /* 0xffffff5402ac7950 */ /* 0x000fea0003c3ffff */
.L_x_208:
[----:B------:R-:W-:-:S00]  /*a950*/  BRA `(.L_x_208) ;  /* 0xfffffffc00fc7947 */ /* 0x000fc0000383ffff */
[----:B------:R-:W-:-:S00]  /*a960*/  NOP ;  /* 0x0000000000007918 */ /* 0x000fc00000000000 */
        /* <DEDUP_REMOVED lines=9> */
.L_x_209:


//--------------------- .nv.global.init           --------------------------
	.section	.nv.global.init,"aw",@progbits
.nv.global.init:
	.type		$str$27,@object
	.size		$str$27,($str$28 - $str$27)
$str$27:
        /*0000*/ 	.byte	0x28, 0x61, 0x64, 0x64, 0x72, 0x65, 0x73, 0x73, 0x20, 0x26, 0x20, 0x6d, 0x61, 0x73, 0x6b, 0x29
        /*0010*/ 	.byte	0x20, 0x3d, 0x3d, 0x20, 0x30, 0x00
	.type		$str$28,@object
	.size		$str$28,($str$26 - $str$28)
$str$28:
        /*0016*/ 	.byte	0x2f, 0x74, 0x6d, 0x70, 0x2f, 0x63, 0x75, 0x74, 0x6c, 0x61, 0x73, 0x73, 0x5f, 0x73, 0x77, 0x65
        /*0026*/ 	.byte	0x65, 0x70, 0x5f, 0x73, 0x72, 0x63, 0x2f, 0x69, 0x6e, 0x63, 0x6c, 0x75, 0x64, 0x65, 0x2f, 0x63
        /*0036*/ 	.byte	0x75, 0x74, 0x65, 0x2f, 0x70, 0x6f, 0x69, 0x6e, 0x74, 0x65, 0x72, 0x5f, 0x66, 0x6c, 0x61, 0x67
        /*0046*/ 	.byte	0x67, 0x65, 0x64, 0x2e, 0x68, 0x70, 0x70, 0x00
	.type		$str$26,@object
	.size		$str$26,($str$25 - $str$26)
$str$26:
        /*004e*/ 	.byte	0x2f, 0x74, 0x6d, 0x70, 0x2f, 0x63, 0x75, 0x74, 0x6c, 0x61, 0x73, 0x73, 0x5f, 0x73, 0x77, 0x65
        /*005e*/ 	.byte	0x65, 0x70, 0x5f, 0x73, 0x72, 0x63, 0x2f, 0x69, 0x6e, 0x63, 0x6c, 0x75, 0x64, 0x65, 0x2f, 0x63
        /*006e*/ 	.byte	0x75, 0x74, 0x65, 0x2f, 0x61, 0x74, 0x6f, 0x6d, 0x2f, 0x63, 0x6f, 0x70, 0x79, 0x5f, 0x74, 0x72
        /*007e*/ 	.byte	0x61, 0x69, 0x74, 0x73, 0x5f, 0x73, 0x6d, 0x31, 0x30, 0x30, 0x2e, 0x68, 0x70, 0x70, 0x00
	.type		$str$25,@object
	.size		$str$25,(__unnamed_1 - $str$25)
$str$25:
        /*008d*/ 	.byte	0x28, 0x28, 0x75, 0x69, 0x6e, 0x74, 0x33, 0x32, 0x5f, 0x74, 0x28, 0x74, 0x68, 0x72, 0x65, 0x61
        /*009d*/ 	.byte	0x64, 0x49, 0x64, 0x78, 0x2e, 0x78, 0x29, 0x20, 0x2f, 0x20, 0x33, 0x32, 0x29, 0x20, 0x25, 0x20
        /*00ad*/ 	.byte	0x34, 0x29, 0x20, 0x3d, 0x3d, 0x20, 0x28, 0x28, 0x28, 0x74, 0x6d, 0x65, 0x6d, 0x5f, 0x61, 0x64
        /*00bd*/ 	.byte	0x64, 0x72, 0x20, 0x3e, 0x3e, 0x20, 0x31, 0x36, 0x29, 0x20, 0x2f, 0x20, 0x33, 0x32, 0x29, 0x20
        /*00cd*/ 	.byte	0x25, 0x20, 0x34, 0x29, 0x00
	.type		__unnamed_1,@object
	.size		__unnamed_1,(__unnamed_2 - __unnamed_1)
__unnamed_1:
        /*00d2*/ 	.byte	0x61, 0x75, 0x74, 0x6f, 0x20, 0x63, 0x75, 0x74, 0x65, 0x3a, 0x3a, 0x61, 0x73, 0x5f, 0x70, 0x6f
        /* <DEDUP_REMOVED lines=24> */
        /*0262*/ 	.byte	0x39, 0x36, 0x3e, 0x3e, 0x3e, 0x3e, 0x5d, 0x00
	.type		__unnamed_2,@object
	.size		__unnamed_2,(.L_2 - __unnamed_2)
__unnamed_2:
        /* <DEDUP_REMOVED lines=42> */
        /*050a*/ 	.byte	0x3e, 0x3e, 0x5d, 0x00
.L_2:


//--------------------- .nv.shared._ZN7cutlass13device_kernelINS_4gemm6kernel13GemmUniversalIN4cute5tupleIJiiiiEEENS1_10collective13CollectiveMmaINS1_35MainloopSm100TmaUmmaWarpSpecializedILi8ELi2ELi4ENS5_IJNS4_1CILi2EEENSA_ILi1EEESC_EEEEENS5_IJNSA_ILi128EEENSA_ILi256EEENSA_ILi64EEEEEENS_6half_tENS5_IJlSC_lEEESJ_SK_NS4_8TiledMMAINS4_8MMA_AtomIJNS4_26SM100_MMA_F16BF16_2x1SM_SSISJ_SJ_fLi128ELi256ELNS4_4UMMA5MajorE0ELSP_0ELNSO_7ScaleInE0ELSQ_0EEEEEENS4_6LayoutINS5_IJSC_SC_SC_EEENS5_IJNSA_ILi0EEESV_SV_EEEEENS5_IJNS4_10UnderscoreESY_SY_EEEEENS4_18SM100_TMA_2SM_LOADENS4_14ComposedLayoutINS4_7SwizzleILi3ELi4ELi3EEENS4_18smem_ptr_flag_bitsILi16EEENST_INS5_IJNSA_ILi8EEESH_EEENS5_IJSH_SC_EEEEEEEvNS4_8identityES11_S1B_vS1C_EENS_8epilogue10collective18CollectiveEpilogueINS1E_23Sm100TmaWarpSpecializedILi4ELi2ELi32ELb1ELb0EEEJNS5_IJSH_SG_SH_EEENS5_IJNST_ISH_SC_EENST_INS5_IJNSA_ILi32EEESB_EEENS5_IJSC_SF_EEEEEEEESJ_SK_SJ_SK_NS1E_6fusion15FusionCallbacksIS1I_NS1Q_17LinearCombinationISJ_fSJ_fLNS_15FloatRoundStyleE2EEES1J_S1P_JEEENS4_5SM1004TMEM4LOAD26SM100_TMEM_LOAD_32dp32b32xENS4_13SM90_TMA_LOADENS12_INS13_ILi2ELi4ELi3EEES16_NST_INS5_IJS17_S1L_EEENS5_IJS1L_SC_EEEEEEENS4_39AutoVectorizingCopyWithAssumedAlignmentILi128EEENS4_14SM90_TMA_STOREES25_S27_S27_EEEvvEEEEvNT_6ParamsE --------------------------
	.section	.nv.shared._ZN7cutlass13device_kernelINS_4gemm6kernel13GemmUniversalIN4cute5tupleIJiiiiEEENS1_10collective13CollectiveMmaINS1_35MainloopSm100TmaUmmaWarpSpecializedILi8ELi2ELi4ENS5_IJNS4_1CILi2EEENSA_ILi1EEESC_EEEEENS5_IJNSA_ILi128EEENSA_ILi256EEENSA_ILi64EEEEEENS_6half_tENS5_IJlSC_lEEESJ_SK_NS4_8TiledMMAINS4_8MMA_AtomIJNS4_26SM100_MMA_F16BF16_2x1SM_SSISJ_SJ_fLi128ELi256ELNS4_4UMMA5MajorE0ELSP_0ELNSO_7ScaleInE0ELSQ_0EEEEEENS4_6LayoutINS5_IJSC_SC_SC_EEENS5_IJNSA_ILi0EEESV_SV_EEEEENS5_IJNS4_10UnderscoreESY_SY_EEEEENS4_18SM100_TMA_2SM_LOADENS4_14ComposedLayoutINS4_7SwizzleILi3ELi4ELi3EEENS4_18smem_ptr_flag_bitsILi16EEENST_INS5_IJNSA_ILi8EEESH_EEENS5_IJSH_SC_EEEEEEEvNS4_8identityES11_S1B_vS1C_EENS_8epilogue10collective18CollectiveEpilogueINS1E_23Sm100TmaWarpSpecializedILi4ELi2ELi32ELb1ELb0EEEJNS5_IJSH_SG_SH_EEENS5_IJNST_ISH_SC_EENST_INS5_IJNSA_ILi32EEESB_EEENS5_IJSC_SF_EEEEEEEESJ_SK_SJ_SK_NS1E_6fusion15FusionCallbacksIS1I_NS1Q_17LinearCombinationISJ_fSJ_fLNS_15FloatRoundStyleE2EEES1J_S1P_JEEENS4_5SM1004TMEM4LOAD26SM100_TMEM_LOAD_32dp32b32xENS4_13SM90_TMA_LOADENS12_INS13_ILi2ELi4ELi3EEES16_NST_INS5_IJS17_S1L_EEENS5_IJS1L_SC_EEEEEEENS4_39AutoVectorizingCopyWithAssumedAlignmentILi128EEENS4_14SM90_TMA_STOREES25_S27_S27_EEEvvEEEEvNT_6ParamsE,"aw",@nobits
	.sectionflags	@""
	.align	16
	.zero		1024


//--------------------- .nv.shared.reserved.0     --------------------------
	.section	.nv.shared.reserved.0,"aw",@nobits
	.weak		__nv_reservedSMEM_offset_0_alias
	.size		__nv_reservedSMEM_offset_0_alias, 0, 64
	.other		__nv_reservedSMEM_offset_0_alias,@"STO_CUDA_RESERVED_SHARED STV_DEFAULT"
__nv_reservedSMEM_offset_0_alias:
	.zero		0
.nv.shared.reserved.0:
	.zero		64
	.weak		__nv_reservedSMEM_tcgen05_partition
	.type		__nv_reservedSMEM_tcgen05_partition,@object
	.size		__nv_reservedSMEM_tcgen05_partition,(.L_0 - __nv_reservedSMEM_tcgen05_partition)
__nv_reservedSMEM_tcgen05_partition:
	.zero		32
.L_0:


//--------------------- .nv.global                --------------------------
	.section	.nv.global,"aw",@nobits
.nv.global:
	.type		_ZN40_INTERNAL_90bc2893_4_k_cu_e4b96bd6_108484cute1_E,@object
	.size		_ZN40_INTERNAL_90bc2893_4_k_cu_e4b96bd6_108484cute1_E,(_ZN40_INTERNAL_90bc2893_4_k_cu_e4b96bd6_108484cuda3std3__45__cpo6cbeginE - _ZN40_INTERNAL_90bc2893_4_k_cu_e4b96bd6_108484cute1_E)
_ZN40_INTERNAL_90bc2893_4_k_cu_e4b96bd6_108484cute1_E:
	.zero		1
	.type		_ZN40_INTERNAL_90bc2893_4_k_cu_e4b96bd6_108484cuda3std3__45__cpo6cbeginE,@object
	.size		_ZN40_INTERNAL_90bc2893_4_k_cu_e4b96bd6_108484cuda3std3__45__cpo6cbeginE,(_ZN40_INTERNAL_90bc2893_4_k_cu_e4b96bd6_108484cuda3std3__48in_placeE - _ZN40_INTERNAL_90bc2893_4_k_cu_e4b96bd6_108484cuda3std3__45__cpo6cbeginE)
_ZN40_INTERNAL_90bc2893_4_k_cu_e4b96bd6_108484cuda3std3__45__cpo6cbeginE:
	.zero		1
	.type		_ZN40_INTERNAL_90bc2893_4_k_cu_e4b96bd6_108484cuda3std3__48in_placeE,@object
	.size		_ZN40_INTERNAL_90bc2893_4_k_cu_e4b96bd6_108484cuda3std3__48in_placeE,(_ZN40_INTERNAL_90bc2893_4_k_cu_e4b96bd6_108484cuda3std6ranges3__45__cpo9iter_moveE - _ZN40_INTERNAL_90bc2893_4_k_cu_e4b96bd6_108484cuda3std3__48in_placeE)
_ZN40_INTERNAL_90bc2893_4_k_cu_e4b96bd6_108484cuda3std3__48in_placeE:
	.zero		1
	.type		_ZN40_INTERNAL_90bc2893_4_k_cu_e4b96bd6_108484cuda3std6ranges3__45__cpo9iter_moveE,@object
	.size		_ZN40_INTERNAL_90bc2893_4_k_cu_e4b96bd6_108484cuda3std6ranges3__45__cpo9iter_moveE,(_ZN40_INTERNAL_90bc2893_4_k_cu_e4b96bd6_108484cuda3std3__45__cpo5beginE - _ZN40_INTERNAL_90bc2893_4_k_cu_e4b96bd6_108484cuda3std6ranges3__45__cpo9iter_moveE)
_ZN40_INTERNAL_90bc2893_4_k_cu_e4b96bd6_108484cuda3std6ranges3__45__cpo9iter_moveE:
	.zero		1
	.type		_ZN40_INTERNAL_90bc2893_4_k_cu_e4b96bd6_108484cuda3std3__45__cpo5beginE,@object
	.size		_ZN40_INTERNAL_90bc2893_4_k_cu_e4b96bd6_108484cuda3std3__45__cpo5beginE,(_ZN40_INTERNAL_90bc2893_4_k_cu_e4b96bd6_108484cuda3std3__442_GLOBAL__N__90bc2893_4_k_cu_e4b96bd6_108486ignoreE - _ZN40_INTERNAL_90bc2893_4_k_cu_e4b96bd6_108484cuda3std3__45__cpo5beginE)
_ZN40_INTERNAL_90bc2893_4_k_cu_e4b96bd6_108484cuda3std3__45__cpo5beginE:
	.zero		1
	.type		_ZN40_INTERNAL_90bc2893_4_k_cu_e4b96bd6_108484cuda3std3__442_GLOBAL__N__90bc2893_4_k_cu_e4b96bd6_108486ignoreE,@object
	.size		_ZN40_INTERNAL_90bc2893_4_k_cu_e4b96bd6_108484cuda3std3__442_GLOBAL__N__90bc2893_4_k_cu_e4b96bd6_108486ignoreE,(_ZN40_INTERNAL_90bc2893_4_k_cu_e4b96bd6_108484cute7productE - _ZN40_INTERNAL_90bc2893_4_k_cu_e4b96bd6_108484cuda3std3__442_GLOBAL__N__90bc2893_4_k_cu_e4b96bd6_108486ignoreE)
_ZN40_INTERNAL_90bc2893_4_k_cu_e4b96bd6_108484cuda3std3__442_GLOBAL__N__90bc2893_4_k_cu_e4b96bd6_108486ignoreE:
	.zero		1
	.type		_ZN40_INTERNAL_90bc2893_4_k_cu_e4b96bd6_108484cute7productE,@object
	.size		_ZN40_INTERNAL_90bc2893_4_k_cu_e4b96bd6_108484cute7productE,(_ZN40_INTERNAL_90bc2893_4_k_cu_e4b96bd6_108484cuda3std3__45__cpo3endE - _ZN40_INTERNAL_90bc2893_4_k_cu_e4b96bd6_108484cute7productE)
_ZN40_INTERNAL_90bc2893_4_k_cu_e4b96bd6_108484cute7productE:
	.zero		1
	.type		_ZN40_INTERNAL_90bc2893_4_k_cu_e4b96bd6_108484cuda3std3__45__cpo3endE,@object
	.size		_ZN40_INTERNAL_90bc2893_4_k_cu_e4b96bd6_108484cuda3std3__45__cpo3endE,(_ZN40_INTERNAL_90bc2893_4_k_cu_e4b96bd6_108484cuda3std3__419piecewise_constructE - _ZN40_INTERNAL_90bc2893_4_k_cu_e4b96bd6_108484cuda3std3__45__cpo3endE)
_ZN40_INTERNAL_90bc2893_4_k_cu_e4b96bd6_108484cuda3std3__45__cpo3endE:
	.zero		1
	.type		_ZN40_INTERNAL_90bc2893_4_k_cu_e4b96bd6_108484cuda3std3__419piecewise_constructE,@object
	.size		_ZN40_INTERNAL_90bc2893_4_k_cu_e4b96bd6_108484cuda3std3__419piecewise_constructE,(_ZN40_INTERNAL_90bc2893_4_k_cu_e4b96bd6_108484cuda3std3__45__cpo4cendE - _ZN40_INTERNAL_90bc2893_4_k_cu_e4b96bd6_108484cuda3std3__419piecewise_constructE)
_ZN40_INTERNAL_90bc2893_4_k_cu_e4b96bd6_108484cuda3std3__419piecewise_constructE:
	.zero		1
	.type		_ZN40_INTERNAL_90bc2893_4_k_cu_e4b96bd6_108484cuda3std3__45__cpo4cendE,@object
	.size		_ZN40_INTERNAL_90bc2893_4_k_cu_e4b96bd6_108484cuda3std3__45__cpo4cendE,(_ZN40_INTERNAL_90bc2893_4_k_cu_e4b96bd6_108484cuda3std6ranges3__45__cpo4swapE - _ZN40_INTERNAL_90bc2893_4_k_cu_e4b96bd6_108484cuda3std3__45__cpo4cendE)
_ZN40_INTERNAL_90bc2893_4_k_cu_e4b96bd6_108484cuda3std3__45__cpo4cendE:
	.zero		1
	.type		_ZN40_INTERNAL_90bc2893_4_k_cu_e4b96bd6_108484cuda3std6ranges3__45__cpo4swapE,@object
	.size		_ZN40_INTERNAL_90bc2893_4_k_cu_e4b96bd6_108484cuda3std6ranges3__45__cpo4swapE,(.L_10 - _ZN40_INTERNAL_90bc2893_4_k_cu_e4b96bd6_108484cuda3std6ranges3__45__cpo4swapE)
_ZN40_INTERNAL_90bc2893_4_k_cu_e4b96bd6_108484cuda3std6ranges3__45__cpo4swapE:
	.zero		1
.L_10:


//--------------------- .nv.constant0._ZN7cutlass13device_kernelINS_4gemm6kernel13GemmUniversalIN4cute5tupleIJiiiiEEENS1_10collective13CollectiveMmaINS1_35MainloopSm100TmaUmmaWarpSpecializedILi8ELi2ELi4ENS5_IJNS4_1CILi2EEENSA_ILi1EEESC_EEEEENS5_IJNSA_ILi128EEENSA_ILi256EEENSA_ILi64EEEEEENS_6half_tENS5_IJlSC_lEEESJ_SK_NS4_8TiledMMAINS4_8MMA_AtomIJNS4_26SM100_MMA_F16BF16_2x1SM_SSISJ_SJ_fLi128ELi256ELNS4_4UMMA5MajorE0ELSP_0ELNSO_7ScaleInE0ELSQ_0EEEEEENS4_6LayoutINS5_IJSC_SC_SC_EEENS5_IJNSA_ILi0EEESV_SV_EEEEENS5_IJNS4_10UnderscoreESY_SY_EEEEENS4_18SM100_TMA_2SM_LOADENS4_14ComposedLayoutINS4_7SwizzleILi3ELi4ELi3EEENS4_18smem_ptr_flag_bitsILi16EEENST_INS5_IJNSA_ILi8EEESH_EEENS5_IJSH_SC_EEEEEEEvNS4_8identityES11_S1B_vS1C_EENS_8epilogue10collective18CollectiveEpilogueINS1E_23Sm100TmaWarpSpecializedILi4ELi2ELi32ELb1ELb0EEEJNS5_IJSH_SG_SH_EEENS5_IJNST_ISH_SC_EENST_INS5_IJNSA_ILi32EEESB_EEENS5_IJSC_SF_EEEEEEEESJ_SK_SJ_SK_NS1E_6fusion15FusionCallbacksIS1I_NS1Q_17LinearCombinationISJ_fSJ_fLNS_15FloatRoundStyleE2EEES1J_S1P_JEEENS4_5SM1004TMEM4LOAD26SM100_TMEM_LOAD_32dp32b32xENS4_13SM90_TMA_LOADENS12_INS13_ILi2ELi4ELi3EEES16_NST_INS5_IJS17_S1L_EEENS5_IJS1L_SC_EEEEEEENS4_39AutoVectorizingCopyWithAssumedAlignmentILi128EEENS4_14SM90_TMA_STOREES25_S27_S27_EEEvvEEEEvNT_6ParamsE --------------------------
	.section	.nv.constant0._ZN7cutlass13device_kernelINS_4gemm6kernel13GemmUniversalIN4cute5tupleIJiiiiEEENS1_10collective13CollectiveMmaINS1_35MainloopSm100TmaUmmaWarpSpecializedILi8ELi2ELi4ENS5_IJNS4_1CILi2EEENSA_ILi1EEESC_EEEEENS5_IJNSA_ILi128EEENSA_ILi256EEENSA_ILi64EEEEEENS_6half_tENS5_IJlSC_lEEESJ_SK_NS4_8TiledMMAINS4_8MMA_AtomIJNS4_26SM100_MMA_F16BF16_2x1SM_SSISJ_SJ_fLi128ELi256ELNS4_4UMMA5MajorE0ELSP_0ELNSO_7ScaleInE0ELSQ_0EEEEEENS4_6LayoutINS5_IJSC_SC_SC_EEENS5_IJNSA_ILi0EEESV_SV_EEEEENS5_IJNS4_10UnderscoreESY_SY_EEEEENS4_18SM100_TMA_2SM_LOADENS4_14ComposedLayoutINS4_7SwizzleILi3ELi4ELi3EEENS4_18smem_ptr_flag_bitsILi16EEENST_INS5_IJNSA_ILi8EEESH_EEENS5_IJSH_SC_EEEEEEEvNS4_8identityES11_S1B_vS1C_EENS_8epilogue10collective18CollectiveEpilogueINS1E_23Sm100TmaWarpSpecializedILi4ELi2ELi32ELb1ELb0EEEJNS5_IJSH_SG_SH_EEENS5_IJNST_ISH_SC_EENST_INS5_IJNSA_ILi32EEESB_EEENS5_IJSC_SF_EEEEEEEESJ_SK_SJ_SK_NS1E_6fusion15FusionCallbacksIS1I_NS1Q_17LinearCombinationISJ_fSJ_fLNS_15FloatRoundStyleE2EEES1J_S1P_JEEENS4_5SM1004TMEM4LOAD26SM100_TMEM_LOAD_32dp32b32xENS4_13SM90_TMA_LOADENS12_INS13_ILi2ELi4ELi3EEES16_NST_INS5_IJS17_S1L_EEENS5_IJS1L_SC_EEEEEEENS4_39AutoVectorizingCopyWithAssumedAlignmentILi128EEENS4_14SM90_TMA_STOREES25_S27_S27_EEEvvEEEEvNT_6ParamsE,"a",@progbits
	.sectionflags	@""
	.align	4
.nv.constant0._ZN7cutlass13device_kernelINS_4gemm6kernel13GemmUniversalIN4cute5tupleIJiiiiEEENS1_10collective13CollectiveMmaINS1_35MainloopSm100TmaUmmaWarpSpecializedILi8ELi2ELi4ENS5_IJNS4_1CILi2EEENSA_ILi1EEESC_EEEEENS5_IJNSA_ILi128EEENSA_ILi256EEENSA_ILi64EEEEEENS_6half_tENS5_IJlSC_lEEESJ_SK_NS4_8TiledMMAINS4_8MMA_AtomIJNS4_26SM100_MMA_F16BF16_2x1SM_SSISJ_SJ_fLi128ELi256ELNS4_4UMMA5MajorE0ELSP_0ELNSO_7ScaleInE0ELSQ_0EEEEEENS4_6LayoutINS5_IJSC_SC_SC_EEENS5_IJNSA_ILi0EEESV_SV_EEEEENS5_IJNS4_10UnderscoreESY_SY_EEEEENS4_18SM100_TMA_2SM_LOADENS4_14ComposedLayoutINS4_7SwizzleILi3ELi4ELi3EEENS4_18smem_ptr_flag_bitsILi16EEENST_INS5_IJNSA_ILi8EEESH_EEENS5_IJSH_SC_EEEEEEEvNS4_8identityES11_S1B_vS1C_EENS_8epilogue10collective18CollectiveEpilogueINS1E_23Sm100TmaWarpSpecializedILi4ELi2ELi32ELb1ELb0EEEJNS5_IJSH_SG_SH_EEENS5_IJNST_ISH_SC_EENST_INS5_IJNSA_ILi32EEESB_EEENS5_IJSC_SF_EEEEEEEESJ_SK_SJ_SK_NS1E_6fusion15FusionCallbacksIS1I_NS1Q_17LinearCombinationISJ_fSJ_fLNS_15FloatRoundStyleE2EEES1J_S1P_JEEENS4_5SM1004TMEM4LOAD26SM100_TMEM_LOAD_32dp32b32xENS4_13SM90_TMA_LOADENS12_INS13_ILi2ELi4ELi3EEES16_NST_INS5_IJS17_S1L_EEENS5_IJS1L_SC_EEEEEEENS4_39AutoVectorizingCopyWithAssumedAlignmentILi128EEENS4_14SM90_TMA_STOREES25_S27_S27_EEEvvEEEEvNT_6ParamsE:
	.zero		2944


//--------------------- SYMBOLS --------------------------

	.type		.nv.reservedSmem.offset0,@object
	.size		.nv.reservedSmem.offset0,0x4
	.type		.nv.reservedSmem.cap,@object
	.size		.nv.reservedSmem.cap,0x4
	.type		__assertfail,@function
